//
// Generated by NVIDIA NVVM Compiler
//
// Compiler Build ID: CL-36424714
// Cuda compilation tools, release 13.0, V13.0.88
// Based on NVVM 20.0.0
//

.version 9.0
.target sm_100
.address_size 64

	// .globl	maaq_batch_f32
.extern .shared .align 16 .b8 diffs[];

.visible .entry maaq_batch_f32(
	.param .u64 .ptr .align 1 maaq_batch_f32_param_0,
	.param .u64 .ptr .align 1 maaq_batch_f32_param_1,
	.param .u64 .ptr .align 1 maaq_batch_f32_param_2,
	.param .u64 .ptr .align 1 maaq_batch_f32_param_3,
	.param .u32 maaq_batch_f32_param_4,
	.param .u32 maaq_batch_f32_param_5,
	.param .u32 maaq_batch_f32_param_6,
	.param .u32 maaq_batch_f32_param_7,
	.param .u64 .ptr .align 1 maaq_batch_f32_param_8
)
{
	.reg .pred 	%p<44>;
	.reg .b32 	%r<162>;
	.reg .b32 	%f<172>;
	.reg .b64 	%rd<126>;

	ld.param.u64 	%rd44, [maaq_batch_f32_param_0];
	ld.param.u64 	%rd41, [maaq_batch_f32_param_1];
	ld.param.u64 	%rd42, [maaq_batch_f32_param_2];
	ld.param.u64 	%rd43, [maaq_batch_f32_param_3];
	ld.param.u32 	%r79, [maaq_batch_f32_param_4];
	ld.param.u32 	%r80, [maaq_batch_f32_param_5];
	ld.param.u32 	%r82, [maaq_batch_f32_param_6];
	ld.param.u32 	%r81, [maaq_batch_f32_param_7];
	ld.param.u64 	%rd45, [maaq_batch_f32_param_8];
	cvta.to.global.u64 	%rd1, %rd45;
	cvta.to.global.u64 	%rd2, %rd44;
	mov.u32 	%r1, %ctaid.x;
	setp.ge.s32 	%p1, %r1, %r82;
	@%p1 bra 	$L__BB0_53;
	min.s32 	%r83, %r80, %r81;
	setp.lt.s32 	%p2, %r83, 1;
	@%p2 bra 	$L__BB0_53;
	cvta.to.global.u64 	%rd46, %rd41;
	mul.wide.u32 	%rd47, %r1, 4;
	add.s64 	%rd48, %rd46, %rd47;
	ld.global.nc.u32 	%r2, [%rd48];
	setp.lt.s32 	%p3, %r2, 1;
	setp.gt.s32 	%p4, %r2, %r81;
	or.pred  	%p5, %p3, %p4;
	@%p5 bra 	$L__BB0_53;
	cvta.to.global.u64 	%rd49, %rd42;
	add.s64 	%rd51, %rd49, %rd47;
	ld.global.nc.f32 	%f1, [%rd51];
	cvta.to.global.u64 	%rd52, %rd43;
	add.s64 	%rd53, %rd52, %rd47;
	ld.global.nc.f32 	%f2, [%rd53];
	max.s32 	%r3, %r79, 0;
	setp.ge.u32 	%p6, %r3, %r80;
	@%p6 bra 	$L__BB0_53;
	add.s32 	%r153, %r2, %r3;
	setp.gt.u32 	%p7, %r153, %r80;
	@%p7 bra 	$L__BB0_53;
	mul.lo.s32 	%r5, %r80, %r1;
	mov.u32 	%r84, %tid.x;
	setp.ne.s32 	%p8, %r84, 0;
	@%p8 bra 	$L__BB0_53;
	mul.wide.u32 	%rd54, %r3, 4;
	add.s64 	%rd115, %rd2, %rd54;
	ld.global.nc.f32 	%f3, [%rd115];
	setp.lt.s32 	%p9, %r79, 1;
	@%p9 bra 	$L__BB0_18;
	and.b32  	%r6, %r79, 7;
	setp.lt.u32 	%p10, %r79, 8;
	mov.b32 	%r136, 0;
	@%p10 bra 	$L__BB0_10;
	and.b32  	%r136, %r79, 2147483640;
	neg.s32 	%r141, %r136;
	mul.wide.u32 	%rd55, %r5, 4;
	add.s64 	%rd56, %rd55, %rd1;
	add.s64 	%rd117, %rd56, 16;
$L__BB0_9:
	.pragma "nounroll";
	mov.b32 	%r86, 2147483647;
	st.global.u32 	[%rd117+-16], %r86;
	st.global.u32 	[%rd117+-12], %r86;
	st.global.u32 	[%rd117+-8], %r86;
	st.global.u32 	[%rd117+-4], %r86;
	st.global.u32 	[%rd117], %r86;
	st.global.u32 	[%rd117+4], %r86;
	st.global.u32 	[%rd117+8], %r86;
	st.global.u32 	[%rd117+12], %r86;
	add.s32 	%r141, %r141, 8;
	add.s64 	%rd117, %rd117, 32;
	setp.eq.s32 	%p11, %r141, 0;
	@%p11 bra 	$L__BB0_10;
	bra.uni 	$L__BB0_9;
$L__BB0_10:
	setp.eq.s32 	%p12, %r6, 0;
	@%p12 bra 	$L__BB0_18;
	and.b32  	%r10, %r79, 3;
	setp.lt.u32 	%p13, %r6, 4;
	@%p13 bra 	$L__BB0_13;
	add.s32 	%r87, %r136, %r5;
	mul.wide.u32 	%rd57, %r87, 4;
	add.s64 	%rd58, %rd1, %rd57;
	mov.b32 	%r88, 2147483647;
	st.global.u32 	[%rd58], %r88;
	cvt.u64.u32 	%rd59, %r5;
	cvt.u64.u32 	%rd60, %r136;
	add.s64 	%rd61, %rd60, %rd59;
	shl.b64 	%rd62, %rd61, 2;
	add.s64 	%rd63, %rd1, %rd62;
	st.global.u32 	[%rd63+4], %r88;
	st.global.u32 	[%rd63+8], %r88;
	st.global.u32 	[%rd63+12], %r88;
	add.s32 	%r136, %r136, 4;
$L__BB0_13:
	setp.eq.s32 	%p14, %r10, 0;
	@%p14 bra 	$L__BB0_18;
	setp.eq.s32 	%p15, %r10, 1;
	@%p15 bra 	$L__BB0_16;
	add.s32 	%r89, %r136, %r5;
	mul.wide.u32 	%rd64, %r89, 4;
	add.s64 	%rd65, %rd1, %rd64;
	mov.b32 	%r90, 2147483647;
	st.global.u32 	[%rd65], %r90;
	cvt.u64.u32 	%rd66, %r5;
	cvt.u64.u32 	%rd67, %r136;
	add.s64 	%rd68, %rd67, %rd66;
	shl.b64 	%rd69, %rd68, 2;
	add.s64 	%rd70, %rd1, %rd69;
	st.global.u32 	[%rd70+4], %r90;
	add.s32 	%r136, %r136, 2;
$L__BB0_16:
	and.b32  	%r91, %r79, 1;
	setp.eq.b32 	%p16, %r91, 1;
	not.pred 	%p17, %p16;
	@%p17 bra 	$L__BB0_18;
	add.s32 	%r92, %r136, %r5;
	mul.wide.u32 	%rd71, %r92, 4;
	add.s64 	%rd72, %rd1, %rd71;
	mov.b32 	%r93, 2147483647;
	st.global.u32 	[%rd72], %r93;
$L__BB0_18:
	add.s32 	%r143, %r3, 1;
	max.u32 	%r16, %r153, %r143;
	sub.s32 	%r94, %r16, %r3;
	and.b32  	%r17, %r94, 3;
	setp.eq.s32 	%p18, %r17, 0;
	mov.u32 	%r142, %r3;
	@%p18 bra 	$L__BB0_21;
	add.s32 	%r95, %r3, %r5;
	mul.wide.u32 	%rd73, %r95, 4;
	add.s64 	%rd116, %rd1, %rd73;
	neg.s32 	%r139, %r17;
	add.s32 	%r142, %r3, %r17;
$L__BB0_20:
	.pragma "nounroll";
	ld.global.nc.f32 	%f55, [%rd115];
	st.global.f32 	[%rd116], %f55;
	add.s64 	%rd116, %rd116, 4;
	add.s64 	%rd115, %rd115, 4;
	add.s32 	%r139, %r139, 1;
	setp.ne.s32 	%p19, %r139, 0;
	@%p19 bra 	$L__BB0_20;
$L__BB0_21:
	sub.s32 	%r96, %r3, %r16;
	setp.gt.u32 	%p20, %r96, -4;
	@%p20 bra 	$L__BB0_24;
	add.s32 	%r97, %r142, %r5;
	mul.wide.u32 	%rd74, %r97, 4;
	add.s64 	%rd120, %rd1, %rd74;
	cvt.u64.u32 	%rd75, %r142;
	mul.wide.u32 	%rd76, %r142, 4;
	add.s64 	%rd77, %rd76, %rd2;
	add.s64 	%rd119, %rd77, 8;
	cvt.u64.u32 	%rd78, %r5;
	add.s64 	%rd79, %rd75, %rd78;
	shl.b64 	%rd80, %rd79, 2;
	add.s64 	%rd81, %rd80, %rd1;
	add.s64 	%rd118, %rd81, 12;
$L__BB0_23:
	ld.global.nc.f32 	%f56, [%rd119+-8];
	st.global.f32 	[%rd120], %f56;
	ld.global.nc.f32 	%f57, [%rd119+-4];
	st.global.f32 	[%rd118+-8], %f57;
	ld.global.nc.f32 	%f58, [%rd119];
	st.global.f32 	[%rd118+-4], %f58;
	ld.global.nc.f32 	%f59, [%rd119+4];
	st.global.f32 	[%rd118], %f59;
	add.s32 	%r142, %r142, 4;
	add.s64 	%rd120, %rd120, 16;
	add.s64 	%rd119, %rd119, 16;
	add.s64 	%rd118, %rd118, 16;
	setp.lt.s32 	%p21, %r142, %r153;
	@%p21 bra 	$L__BB0_23;
$L__BB0_24:
	setp.ge.u32 	%p22, %r153, %r80;
	@%p22 bra 	$L__BB0_53;
	setp.lt.u32 	%p23, %r2, 2;
	mov.f32 	%f156, 0f00000000;
	@%p23 bra 	$L__BB0_33;
	add.s32 	%r27, %r2, -1;
	add.s32 	%r99, %r2, -2;
	and.b32  	%r28, %r27, 3;
	setp.lt.u32 	%p24, %r99, 3;
	mov.f32 	%f156, 0f00000000;
	mov.b32 	%r150, 1;
	@%p24 bra 	$L__BB0_30;
	and.b32  	%r102, %r27, -4;
	neg.s32 	%r146, %r102;
	add.s64 	%rd83, %rd54, %rd2;
	add.s64 	%rd121, %rd83, 8;
	mov.u32 	%r103, diffs;
	add.s32 	%r144, %r103, 8;
	add.s64 	%rd22, %rd2, -4;
	mov.f32 	%f156, 0f00000000;
	mov.b32 	%r145, 0;
$L__BB0_28:
	mul.wide.s32 	%rd84, %r143, 4;
	add.s64 	%rd85, %rd22, %rd84;
	ld.global.nc.f32 	%f64, [%rd121+-4];
	ld.global.nc.f32 	%f65, [%rd85];
	sub.f32 	%f66, %f64, %f65;
	abs.f32 	%f67, %f66;
	st.shared.f32 	[%r144+-4], %f67;
	add.f32 	%f68, %f156, %f67;
	ld.global.nc.f32 	%f69, [%rd121];
	sub.f32 	%f70, %f69, %f64;
	abs.f32 	%f71, %f70;
	add.f32 	%f72, %f68, %f71;
	ld.global.nc.f32 	%f73, [%rd121+4];
	sub.f32 	%f74, %f73, %f69;
	abs.f32 	%f75, %f74;
	st.shared.v2.f32 	[%r144], {%f71, %f75};
	add.f32 	%f76, %f72, %f75;
	ld.global.nc.f32 	%f77, [%rd121+8];
	sub.f32 	%f78, %f77, %f73;
	abs.f32 	%f79, %f78;
	st.shared.f32 	[%r144+8], %f79;
	add.f32 	%f156, %f76, %f79;
	add.s32 	%r146, %r146, 4;
	add.s32 	%r145, %r145, 4;
	add.s32 	%r144, %r144, 16;
	add.s64 	%rd121, %rd121, 16;
	add.s32 	%r143, %r143, 4;
	setp.ne.s32 	%p25, %r146, 0;
	@%p25 bra 	$L__BB0_28;
	add.s32 	%r150, %r145, 1;
$L__BB0_30:
	setp.eq.s32 	%p26, %r28, 0;
	@%p26 bra 	$L__BB0_33;
	add.s64 	%rd87, %rd54, %rd2;
	add.s64 	%rd25, %rd87, -4;
	shl.b32 	%r104, %r150, 2;
	mov.u32 	%r105, diffs;
	add.s32 	%r149, %r105, %r104;
	add.s32 	%r106, %r150, %r3;
	mul.wide.u32 	%rd88, %r106, 4;
	add.s64 	%rd122, %rd2, %rd88;
	neg.s32 	%r148, %r28;
$L__BB0_32:
	.pragma "nounroll";
	mul.wide.s32 	%rd89, %r150, 4;
	add.s64 	%rd90, %rd25, %rd89;
	ld.global.nc.f32 	%f80, [%rd122];
	ld.global.nc.f32 	%f81, [%rd90];
	sub.f32 	%f82, %f80, %f81;
	abs.f32 	%f83, %f82;
	st.shared.f32 	[%r149], %f83;
	add.f32 	%f156, %f156, %f83;
	add.s32 	%r150, %r150, 1;
	add.s32 	%r149, %r149, 4;
	add.s64 	%rd122, %rd122, 4;
	add.s32 	%r148, %r148, 1;
	setp.ne.s32 	%p27, %r148, 0;
	@%p27 bra 	$L__BB0_32;
$L__BB0_33:
	add.s32 	%r107, %r153, -1;
	mul.wide.u32 	%rd91, %r107, 4;
	add.s64 	%rd92, %rd2, %rd91;
	ld.global.nc.f32 	%f11, [%rd92];
	mul.wide.u32 	%rd93, %r153, 4;
	add.s64 	%rd94, %rd2, %rd93;
	ld.global.nc.f32 	%f158, [%rd94];
	sub.f32 	%f13, %f158, %f11;
	abs.f32 	%f85, %f13;
	st.shared.f32 	[diffs], %f85;
	add.f32 	%f160, %f156, %f85;
	mul.f32 	%f15, %f1, %f1;
	add.f32 	%f86, %f1, %f1;
	mul.f32 	%f16, %f86, %f2;
	mul.f32 	%f17, %f2, %f2;
	setp.leu.f32 	%p28, %f160, 0f2B8CBCCC;
	mov.f32 	%f157, 0f00000000;
	@%p28 bra 	$L__BB0_35;
	sub.f32 	%f87, %f158, %f3;
	abs.f32 	%f88, %f87;
	div.rn.f32 	%f157, %f88, %f160;
$L__BB0_35:
	mul.f32 	%f89, %f157, %f157;
	fma.rn.f32 	%f90, %f16, %f157, %f17;
	fma.rn.f32 	%f91, %f15, %f89, %f90;
	fma.rn.f32 	%f159, %f91, %f13, %f11;
	add.s32 	%r152, %r153, %r5;
	mul.wide.u32 	%rd95, %r152, 4;
	add.s64 	%rd96, %rd1, %rd95;
	st.global.f32 	[%rd96], %f159;
	add.s32 	%r154, %r153, 1;
	setp.ge.u32 	%p29, %r154, %r80;
	@%p29 bra 	$L__BB0_53;
	not.b32 	%r109, %r2;
	add.s32 	%r110, %r80, %r109;
	sub.s32 	%r50, %r110, %r3;
	sub.s32 	%r111, %r80, %r153;
	add.s32 	%r112, %r111, -2;
	and.b32  	%r51, %r50, 3;
	setp.lt.u32 	%p30, %r112, 3;
	mov.b32 	%r157, 1;
	@%p30 bra 	$L__BB0_48;
	and.b32  	%r114, %r50, -4;
	neg.s32 	%r151, %r114;
	cvt.u64.u32 	%rd97, %r154;
	mul.wide.u32 	%rd98, %r154, 4;
	add.s64 	%rd99, %rd98, %rd2;
	add.s64 	%rd124, %rd99, 8;
	mul.wide.s32 	%rd100, %r2, 4;
	sub.s64 	%rd101, %rd2, %rd100;
	add.s64 	%rd30, %rd101, 8;
	cvt.u64.u32 	%rd102, %r5;
	add.s64 	%rd103, %rd102, %rd97;
	shl.b64 	%rd104, %rd103, 2;
	add.s64 	%rd105, %rd104, %rd1;
	add.s64 	%rd123, %rd105, 12;
	mov.b32 	%r157, 1;
$L__BB0_38:
	mul.wide.s32 	%rd106, %r154, 4;
	add.s64 	%rd34, %rd30, %rd106;
	shl.b32 	%r115, %r157, 2;
	mov.u32 	%r116, diffs;
	add.s32 	%r117, %r116, %r115;
	ld.shared.f32 	%f93, [%r117];
	sub.f32 	%f94, %f160, %f93;
	ld.global.nc.f32 	%f24, [%rd124+-8];
	sub.f32 	%f95, %f24, %f158;
	abs.f32 	%f96, %f95;
	st.shared.f32 	[%r117], %f96;
	add.f32 	%f25, %f94, %f96;
	add.s32 	%r58, %r157, 1;
	setp.leu.f32 	%p31, %f25, 0f2B8CBCCC;
	mov.f32 	%f161, 0f00000000;
	@%p31 bra 	$L__BB0_40;
	ld.global.nc.f32 	%f97, [%rd34+-8];
	sub.f32 	%f98, %f24, %f97;
	abs.f32 	%f99, %f98;
	div.rn.f32 	%f161, %f99, %f25;
$L__BB0_40:
	setp.eq.s32 	%p32, %r58, %r2;
	selp.b32 	%r118, 0, %r58, %p32;
	mul.f32 	%f101, %f161, %f161;
	fma.rn.f32 	%f102, %f16, %f161, %f17;
	fma.rn.f32 	%f103, %f15, %f101, %f102;
	sub.f32 	%f104, %f24, %f159;
	fma.rn.f32 	%f28, %f103, %f104, %f159;
	add.s32 	%r119, %r152, 1;
	mul.wide.u32 	%rd107, %r119, 4;
	add.s64 	%rd108, %rd1, %rd107;
	st.global.f32 	[%rd108], %f28;
	shl.b32 	%r120, %r118, 2;
	add.s32 	%r122, %r116, %r120;
	ld.shared.f32 	%f105, [%r122];
	sub.f32 	%f106, %f25, %f105;
	ld.global.nc.f32 	%f29, [%rd124+-4];
	sub.f32 	%f107, %f29, %f24;
	abs.f32 	%f108, %f107;
	st.shared.f32 	[%r122], %f108;
	add.f32 	%f30, %f106, %f108;
	add.s32 	%r59, %r118, 1;
	setp.leu.f32 	%p33, %f30, 0f2B8CBCCC;
	mov.f32 	%f162, 0f00000000;
	@%p33 bra 	$L__BB0_42;
	ld.global.nc.f32 	%f109, [%rd34+-4];
	sub.f32 	%f110, %f29, %f109;
	abs.f32 	%f111, %f110;
	div.rn.f32 	%f162, %f111, %f30;
$L__BB0_42:
	setp.eq.s32 	%p34, %r59, %r2;
	selp.b32 	%r123, 0, %r59, %p34;
	mul.f32 	%f113, %f162, %f162;
	fma.rn.f32 	%f114, %f16, %f162, %f17;
	fma.rn.f32 	%f115, %f15, %f113, %f114;
	sub.f32 	%f116, %f29, %f28;
	fma.rn.f32 	%f33, %f115, %f116, %f28;
	st.global.f32 	[%rd123+-8], %f33;
	shl.b32 	%r124, %r123, 2;
	add.s32 	%r126, %r116, %r124;
	ld.shared.f32 	%f117, [%r126];
	sub.f32 	%f118, %f30, %f117;
	ld.global.nc.f32 	%f34, [%rd124];
	sub.f32 	%f119, %f34, %f29;
	abs.f32 	%f120, %f119;
	st.shared.f32 	[%r126], %f120;
	add.f32 	%f35, %f118, %f120;
	add.s32 	%r60, %r123, 1;
	setp.leu.f32 	%p35, %f35, 0f2B8CBCCC;
	mov.f32 	%f163, 0f00000000;
	@%p35 bra 	$L__BB0_44;
	ld.global.nc.f32 	%f121, [%rd34];
	sub.f32 	%f122, %f34, %f121;
	abs.f32 	%f123, %f122;
	div.rn.f32 	%f163, %f123, %f35;
$L__BB0_44:
	setp.eq.s32 	%p36, %r60, %r2;
	selp.b32 	%r127, 0, %r60, %p36;
	mul.f32 	%f125, %f163, %f163;
	fma.rn.f32 	%f126, %f16, %f163, %f17;
	fma.rn.f32 	%f127, %f15, %f125, %f126;
	sub.f32 	%f128, %f34, %f33;
	fma.rn.f32 	%f38, %f127, %f128, %f33;
	st.global.f32 	[%rd123+-4], %f38;
	shl.b32 	%r128, %r127, 2;
	add.s32 	%r130, %r116, %r128;
	ld.shared.f32 	%f129, [%r130];
	sub.f32 	%f130, %f35, %f129;
	ld.global.nc.f32 	%f158, [%rd124+4];
	sub.f32 	%f131, %f158, %f34;
	abs.f32 	%f132, %f131;
	st.shared.f32 	[%r130], %f132;
	add.f32 	%f160, %f130, %f132;
	add.s32 	%r131, %r127, 1;
	setp.eq.s32 	%p37, %r131, %r2;
	selp.b32 	%r157, 0, %r131, %p37;
	setp.leu.f32 	%p38, %f160, 0f2B8CBCCC;
	mov.f32 	%f164, 0f00000000;
	@%p38 bra 	$L__BB0_46;
	ld.global.nc.f32 	%f133, [%rd34+4];
	sub.f32 	%f134, %f158, %f133;
	abs.f32 	%f135, %f134;
	div.rn.f32 	%f164, %f135, %f160;
$L__BB0_46:
	mul.f32 	%f136, %f164, %f164;
	fma.rn.f32 	%f137, %f16, %f164, %f17;
	fma.rn.f32 	%f138, %f15, %f136, %f137;
	sub.f32 	%f139, %f158, %f38;
	fma.rn.f32 	%f159, %f138, %f139, %f38;
	st.global.f32 	[%rd123], %f159;
	add.s32 	%r154, %r154, 4;
	add.s32 	%r153, %r153, 4;
	add.s32 	%r152, %r152, 4;
	add.s32 	%r151, %r151, 4;
	add.s64 	%rd124, %rd124, 16;
	add.s64 	%rd123, %rd123, 16;
	setp.ne.s32 	%p39, %r151, 0;
	@%p39 bra 	$L__BB0_38;
	add.s32 	%r154, %r153, 1;
$L__BB0_48:
	setp.eq.s32 	%p40, %r51, 0;
	@%p40 bra 	$L__BB0_53;
	add.s32 	%r159, %r154, %r5;
	mul.wide.s32 	%rd109, %r2, 4;
	sub.s64 	%rd37, %rd2, %rd109;
	mul.wide.u32 	%rd110, %r154, 4;
	add.s64 	%rd125, %rd2, %rd110;
	neg.s32 	%r158, %r51;
$L__BB0_50:
	.pragma "nounroll";
	shl.b32 	%r132, %r157, 2;
	mov.u32 	%r133, diffs;
	add.s32 	%r134, %r133, %r132;
	ld.shared.f32 	%f141, [%r134];
	sub.f32 	%f142, %f160, %f141;
	ld.global.nc.f32 	%f50, [%rd125];
	sub.f32 	%f143, %f50, %f158;
	abs.f32 	%f144, %f143;
	st.shared.f32 	[%r134], %f144;
	add.f32 	%f160, %f142, %f144;
	setp.leu.f32 	%p41, %f160, 0f2B8CBCCC;
	mov.f32 	%f171, 0f00000000;
	@%p41 bra 	$L__BB0_52;
	mul.wide.s32 	%rd111, %r154, 4;
	add.s64 	%rd112, %rd37, %rd111;
	ld.global.nc.f32 	%f145, [%rd112];
	sub.f32 	%f146, %f50, %f145;
	abs.f32 	%f147, %f146;
	div.rn.f32 	%f171, %f147, %f160;
$L__BB0_52:
	add.s32 	%r135, %r157, 1;
	mul.f32 	%f148, %f171, %f171;
	fma.rn.f32 	%f149, %f16, %f171, %f17;
	fma.rn.f32 	%f150, %f15, %f148, %f149;
	sub.f32 	%f151, %f50, %f159;
	fma.rn.f32 	%f159, %f150, %f151, %f159;
	mul.wide.u32 	%rd113, %r159, 4;
	add.s64 	%rd114, %rd1, %rd113;
	st.global.f32 	[%rd114], %f159;
	add.s32 	%r154, %r154, 1;
	add.s32 	%r159, %r159, 1;
	add.s64 	%rd125, %rd125, 4;
	add.s32 	%r158, %r158, 1;
	setp.ne.s32 	%p42, %r158, 0;
	setp.eq.s32 	%p43, %r135, %r2;
	selp.b32 	%r157, 0, %r135, %p43;
	mov.f32 	%f158, %f50;
	@%p42 bra 	$L__BB0_50;
$L__BB0_53:
	ret;

}
	// .globl	maaq_multi_series_one_param_f32
.visible .entry maaq_multi_series_one_param_f32(
	.param .u64 .ptr .align 1 maaq_multi_series_one_param_f32_param_0,
	.param .u32 maaq_multi_series_one_param_f32_param_1,
	.param .f32 maaq_multi_series_one_param_f32_param_2,
	.param .f32 maaq_multi_series_one_param_f32_param_3,
	.param .u32 maaq_multi_series_one_param_f32_param_4,
	.param .u32 maaq_multi_series_one_param_f32_param_5,
	.param .u64 .ptr .align 1 maaq_multi_series_one_param_f32_param_6,
	.param .u64 .ptr .align 1 maaq_multi_series_one_param_f32_param_7
)
{
	.reg .pred 	%p<42>;
	.reg .b32 	%r<211>;
	.reg .b32 	%f<217>;
	.reg .b64 	%rd<100>;

	ld.param.u64 	%rd4, [maaq_multi_series_one_param_f32_param_0];
	ld.param.u32 	%r97, [maaq_multi_series_one_param_f32_param_1];
	ld.param.f32 	%f57, [maaq_multi_series_one_param_f32_param_2];
	ld.param.f32 	%f58, [maaq_multi_series_one_param_f32_param_3];
	ld.param.u32 	%r98, [maaq_multi_series_one_param_f32_param_4];
	ld.param.u32 	%r99, [maaq_multi_series_one_param_f32_param_5];
	ld.param.u64 	%rd3, [maaq_multi_series_one_param_f32_param_6];
	ld.param.u64 	%rd5, [maaq_multi_series_one_param_f32_param_7];
	cvta.to.global.u64 	%rd1, %rd5;
	cvta.to.global.u64 	%rd2, %rd4;
	mov.u32 	%r1, %ctaid.x;
	setp.ge.s32 	%p1, %r1, %r98;
	@%p1 bra 	$L__BB1_50;
	min.s32 	%r100, %r97, %r99;
	setp.lt.s32 	%p2, %r100, 1;
	@%p2 bra 	$L__BB1_50;
	cvta.to.global.u64 	%rd6, %rd3;
	mul.wide.u32 	%rd7, %r1, 4;
	add.s64 	%rd8, %rd6, %rd7;
	ld.global.nc.u32 	%r101, [%rd8];
	max.s32 	%r2, %r101, 0;
	setp.ge.s32 	%p3, %r101, %r99;
	@%p3 bra 	$L__BB1_50;
	add.s32 	%r203, %r2, %r97;
	add.s32 	%r4, %r203, -1;
	setp.gt.u32 	%p4, %r203, %r99;
	mov.u32 	%r102, %tid.x;
	setp.ne.s32 	%p5, %r102, 0;
	or.pred  	%p6, %p5, %p4;
	@%p6 bra 	$L__BB1_50;
	setp.lt.u32 	%p7, %r203, 2;
	@%p7 bra 	$L__BB1_16;
	add.s32 	%r104, %r203, -2;
	and.b32  	%r5, %r4, 7;
	setp.lt.u32 	%p8, %r104, 7;
	mov.b32 	%r184, 0;
	@%p8 bra 	$L__BB1_8;
	and.b32  	%r184, %r4, -8;
	neg.s32 	%r182, %r184;
	shl.b32 	%r8, %r98, 3;
	mul.wide.s32 	%rd11, %r98, 4;
	mov.u32 	%r181, %r1;
$L__BB1_7:
	.pragma "nounroll";
	mul.wide.s32 	%rd9, %r181, 4;
	add.s64 	%rd10, %rd1, %rd9;
	mov.b32 	%r105, 2147483647;
	st.global.u32 	[%rd10], %r105;
	add.s64 	%rd12, %rd10, %rd11;
	st.global.u32 	[%rd12], %r105;
	add.s64 	%rd13, %rd12, %rd11;
	st.global.u32 	[%rd13], %r105;
	add.s64 	%rd14, %rd13, %rd11;
	st.global.u32 	[%rd14], %r105;
	add.s64 	%rd15, %rd14, %rd11;
	st.global.u32 	[%rd15], %r105;
	add.s64 	%rd16, %rd15, %rd11;
	st.global.u32 	[%rd16], %r105;
	add.s64 	%rd17, %rd16, %rd11;
	st.global.u32 	[%rd17], %r105;
	add.s64 	%rd18, %rd17, %rd11;
	st.global.u32 	[%rd18], %r105;
	add.s32 	%r182, %r182, 8;
	add.s32 	%r181, %r181, %r8;
	setp.ne.s32 	%p9, %r182, 0;
	@%p9 bra 	$L__BB1_7;
$L__BB1_8:
	setp.eq.s32 	%p10, %r5, 0;
	@%p10 bra 	$L__BB1_16;
	and.b32  	%r14, %r4, 3;
	setp.lt.u32 	%p11, %r5, 4;
	@%p11 bra 	$L__BB1_11;
	mad.lo.s32 	%r106, %r184, %r98, %r1;
	mul.wide.s32 	%rd19, %r106, 4;
	add.s64 	%rd20, %rd1, %rd19;
	mov.b32 	%r107, 2147483647;
	st.global.u32 	[%rd20], %r107;
	mul.wide.s32 	%rd21, %r98, 4;
	add.s64 	%rd22, %rd20, %rd21;
	st.global.u32 	[%rd22], %r107;
	add.s64 	%rd23, %rd22, %rd21;
	st.global.u32 	[%rd23], %r107;
	add.s64 	%rd24, %rd23, %rd21;
	st.global.u32 	[%rd24], %r107;
	add.s32 	%r184, %r184, 4;
$L__BB1_11:
	setp.eq.s32 	%p12, %r14, 0;
	@%p12 bra 	$L__BB1_16;
	setp.eq.s32 	%p13, %r14, 1;
	@%p13 bra 	$L__BB1_14;
	mad.lo.s32 	%r108, %r184, %r98, %r1;
	mul.wide.s32 	%rd25, %r108, 4;
	add.s64 	%rd26, %rd1, %rd25;
	mov.b32 	%r109, 2147483647;
	st.global.u32 	[%rd26], %r109;
	mul.wide.s32 	%rd27, %r98, 4;
	add.s64 	%rd28, %rd26, %rd27;
	st.global.u32 	[%rd28], %r109;
	add.s32 	%r184, %r184, 2;
$L__BB1_14:
	and.b32  	%r110, %r4, 1;
	setp.eq.b32 	%p14, %r110, 1;
	not.pred 	%p15, %p14;
	@%p15 bra 	$L__BB1_16;
	mad.lo.s32 	%r111, %r184, %r98, %r1;
	mul.wide.s32 	%rd29, %r111, 4;
	add.s64 	%rd30, %rd1, %rd29;
	mov.b32 	%r112, 2147483647;
	st.global.u32 	[%rd30], %r112;
$L__BB1_16:
	mad.lo.s32 	%r19, %r4, %r98, %r1;
	mul.wide.u32 	%rd31, %r19, 4;
	add.s64 	%rd32, %rd2, %rd31;
	ld.global.nc.f32 	%f1, [%rd32];
	add.s64 	%rd33, %rd1, %rd31;
	st.global.f32 	[%rd33], %f1;
	setp.ge.u32 	%p16, %r203, %r99;
	@%p16 bra 	$L__BB1_50;
	setp.lt.u32 	%p17, %r97, 2;
	mov.f32 	%f201, 0f00000000;
	@%p17 bra 	$L__BB1_30;
	add.s32 	%r20, %r97, -1;
	add.s32 	%r114, %r97, -2;
	setp.lt.u32 	%p18, %r114, 7;
	mov.f32 	%f201, 0f00000000;
	mov.b32 	%r192, 1;
	@%p18 bra 	$L__BB1_22;
	and.b32  	%r117, %r20, -8;
	neg.s32 	%r190, %r117;
	mul.lo.s32 	%r118, %r98, %r2;
	add.s32 	%r187, %r1, %r118;
	shl.b32 	%r23, %r98, 3;
	add.s32 	%r119, %r118, %r98;
	add.s32 	%r186, %r1, %r119;
	mov.u32 	%r120, diffs;
	add.s32 	%r188, %r120, 16;
	mov.f32 	%f201, 0f00000000;
	mov.b32 	%r189, 0;
	mul.wide.s32 	%rd38, %r98, 4;
$L__BB1_20:
	.pragma "nounroll";
	mul.wide.s32 	%rd34, %r186, 4;
	add.s64 	%rd35, %rd2, %rd34;
	ld.global.nc.f32 	%f63, [%rd35];
	mul.wide.s32 	%rd36, %r187, 4;
	add.s64 	%rd37, %rd2, %rd36;
	ld.global.nc.f32 	%f64, [%rd37];
	sub.f32 	%f65, %f63, %f64;
	abs.f32 	%f66, %f65;
	st.shared.f32 	[%r188+-12], %f66;
	add.f32 	%f67, %f201, %f66;
	add.s64 	%rd39, %rd35, %rd38;
	ld.global.nc.f32 	%f68, [%rd39];
	sub.f32 	%f69, %f68, %f63;
	abs.f32 	%f70, %f69;
	add.f32 	%f71, %f67, %f70;
	add.s64 	%rd40, %rd39, %rd38;
	ld.global.nc.f32 	%f72, [%rd40];
	sub.f32 	%f73, %f72, %f68;
	abs.f32 	%f74, %f73;
	st.shared.v2.f32 	[%r188+-8], {%f70, %f74};
	add.f32 	%f75, %f71, %f74;
	add.s64 	%rd41, %rd40, %rd38;
	ld.global.nc.f32 	%f76, [%rd41];
	sub.f32 	%f77, %f76, %f72;
	abs.f32 	%f78, %f77;
	add.f32 	%f79, %f75, %f78;
	add.s64 	%rd42, %rd41, %rd38;
	ld.global.nc.f32 	%f80, [%rd42];
	sub.f32 	%f81, %f80, %f76;
	abs.f32 	%f82, %f81;
	add.f32 	%f83, %f79, %f82;
	add.s64 	%rd43, %rd42, %rd38;
	ld.global.nc.f32 	%f84, [%rd43];
	sub.f32 	%f85, %f84, %f80;
	abs.f32 	%f86, %f85;
	add.f32 	%f87, %f83, %f86;
	add.s64 	%rd44, %rd43, %rd38;
	ld.global.nc.f32 	%f88, [%rd44];
	sub.f32 	%f89, %f88, %f84;
	abs.f32 	%f90, %f89;
	st.shared.v4.f32 	[%r188], {%f78, %f82, %f86, %f90};
	add.f32 	%f91, %f87, %f90;
	add.s64 	%rd45, %rd44, %rd38;
	ld.global.nc.f32 	%f92, [%rd45];
	sub.f32 	%f93, %f92, %f88;
	abs.f32 	%f94, %f93;
	st.shared.f32 	[%r188+16], %f94;
	add.f32 	%f201, %f91, %f94;
	add.s32 	%r190, %r190, 8;
	add.s32 	%r189, %r189, 8;
	add.s32 	%r188, %r188, 32;
	add.s32 	%r187, %r187, %r23;
	add.s32 	%r186, %r186, %r23;
	setp.ne.s32 	%p19, %r190, 0;
	@%p19 bra 	$L__BB1_20;
	add.s32 	%r192, %r189, 1;
$L__BB1_22:
	and.b32  	%r37, %r20, 7;
	setp.eq.s32 	%p20, %r37, 0;
	@%p20 bra 	$L__BB1_30;
	and.b32  	%r38, %r20, 3;
	setp.lt.u32 	%p21, %r37, 4;
	@%p21 bra 	$L__BB1_25;
	add.s32 	%r121, %r192, %r2;
	mul.lo.s32 	%r122, %r121, %r98;
	add.s32 	%r123, %r122, %r1;
	sub.s32 	%r124, %r122, %r98;
	add.s32 	%r125, %r124, %r1;
	mul.wide.s32 	%rd46, %r123, 4;
	add.s64 	%rd47, %rd2, %rd46;
	ld.global.nc.f32 	%f96, [%rd47];
	mul.wide.s32 	%rd48, %r125, 4;
	add.s64 	%rd49, %rd2, %rd48;
	ld.global.nc.f32 	%f97, [%rd49];
	sub.f32 	%f98, %f96, %f97;
	abs.f32 	%f99, %f98;
	shl.b32 	%r126, %r192, 2;
	mov.u32 	%r127, diffs;
	add.s32 	%r128, %r127, %r126;
	st.shared.f32 	[%r128], %f99;
	add.f32 	%f100, %f201, %f99;
	mul.wide.s32 	%rd50, %r98, 4;
	add.s64 	%rd51, %rd47, %rd50;
	ld.global.nc.f32 	%f101, [%rd51];
	sub.f32 	%f102, %f101, %f96;
	abs.f32 	%f103, %f102;
	st.shared.f32 	[%r128+4], %f103;
	add.f32 	%f104, %f100, %f103;
	add.s64 	%rd52, %rd51, %rd50;
	ld.global.nc.f32 	%f105, [%rd52];
	sub.f32 	%f106, %f105, %f101;
	abs.f32 	%f107, %f106;
	st.shared.f32 	[%r128+8], %f107;
	add.f32 	%f108, %f104, %f107;
	add.s64 	%rd53, %rd52, %rd50;
	ld.global.nc.f32 	%f109, [%rd53];
	sub.f32 	%f110, %f109, %f105;
	abs.f32 	%f111, %f110;
	st.shared.f32 	[%r128+12], %f111;
	add.f32 	%f201, %f108, %f111;
	add.s32 	%r192, %r192, 4;
$L__BB1_25:
	setp.eq.s32 	%p22, %r38, 0;
	@%p22 bra 	$L__BB1_30;
	setp.eq.s32 	%p23, %r38, 1;
	@%p23 bra 	$L__BB1_28;
	add.s32 	%r129, %r192, %r2;
	mul.lo.s32 	%r130, %r129, %r98;
	add.s32 	%r131, %r130, %r1;
	sub.s32 	%r132, %r130, %r98;
	add.s32 	%r133, %r132, %r1;
	mul.wide.s32 	%rd54, %r131, 4;
	add.s64 	%rd55, %rd2, %rd54;
	ld.global.nc.f32 	%f113, [%rd55];
	mul.wide.s32 	%rd56, %r133, 4;
	add.s64 	%rd57, %rd2, %rd56;
	ld.global.nc.f32 	%f114, [%rd57];
	sub.f32 	%f115, %f113, %f114;
	abs.f32 	%f116, %f115;
	shl.b32 	%r134, %r192, 2;
	mov.u32 	%r135, diffs;
	add.s32 	%r136, %r135, %r134;
	st.shared.f32 	[%r136], %f116;
	add.f32 	%f117, %f201, %f116;
	mul.wide.s32 	%rd58, %r98, 4;
	add.s64 	%rd59, %rd55, %rd58;
	ld.global.nc.f32 	%f118, [%rd59];
	sub.f32 	%f119, %f118, %f113;
	abs.f32 	%f120, %f119;
	st.shared.f32 	[%r136+4], %f120;
	add.f32 	%f201, %f117, %f120;
	add.s32 	%r192, %r192, 2;
$L__BB1_28:
	and.b32  	%r137, %r20, 1;
	setp.eq.b32 	%p24, %r137, 1;
	not.pred 	%p25, %p24;
	@%p25 bra 	$L__BB1_30;
	add.s32 	%r138, %r192, %r2;
	mul.lo.s32 	%r139, %r138, %r98;
	add.s32 	%r140, %r139, %r1;
	sub.s32 	%r141, %r139, %r98;
	add.s32 	%r142, %r141, %r1;
	mul.wide.s32 	%rd60, %r140, 4;
	add.s64 	%rd61, %rd2, %rd60;
	ld.global.nc.f32 	%f121, [%rd61];
	mul.wide.s32 	%rd62, %r142, 4;
	add.s64 	%rd63, %rd2, %rd62;
	ld.global.nc.f32 	%f122, [%rd63];
	sub.f32 	%f123, %f121, %f122;
	abs.f32 	%f124, %f123;
	shl.b32 	%r143, %r192, 2;
	mov.u32 	%r144, diffs;
	add.s32 	%r145, %r144, %r143;
	st.shared.f32 	[%r145], %f124;
	add.f32 	%f201, %f201, %f124;
$L__BB1_30:
	add.s32 	%r43, %r19, %r98;
	mul.wide.u32 	%rd64, %r43, 4;
	add.s64 	%rd65, %rd2, %rd64;
	ld.global.nc.f32 	%f203, [%rd65];
	sub.f32 	%f15, %f203, %f1;
	abs.f32 	%f126, %f15;
	st.shared.f32 	[diffs], %f126;
	add.f32 	%f205, %f201, %f126;
	mul.f32 	%f17, %f57, %f57;
	add.f32 	%f127, %f57, %f57;
	mul.f32 	%f18, %f127, %f58;
	mul.f32 	%f19, %f58, %f58;
	setp.leu.f32 	%p26, %f205, 0f2B8CBCCC;
	mov.f32 	%f202, 0f00000000;
	@%p26 bra 	$L__BB1_32;
	mad.lo.s32 	%r146, %r2, %r98, %r1;
	mul.wide.u32 	%rd66, %r146, 4;
	add.s64 	%rd67, %rd2, %rd66;
	ld.global.nc.f32 	%f128, [%rd67];
	sub.f32 	%f129, %f203, %f128;
	abs.f32 	%f130, %f129;
	div.rn.f32 	%f202, %f130, %f205;
$L__BB1_32:
	mul.f32 	%f131, %f202, %f202;
	fma.rn.f32 	%f132, %f18, %f202, %f19;
	fma.rn.f32 	%f133, %f17, %f131, %f132;
	fma.rn.f32 	%f204, %f133, %f15, %f1;
	add.s64 	%rd69, %rd1, %rd64;
	st.global.f32 	[%rd69], %f204;
	add.s32 	%r205, %r203, 1;
	setp.ge.u32 	%p27, %r205, %r99;
	@%p27 bra 	$L__BB1_50;
	not.b32 	%r148, %r97;
	add.s32 	%r149, %r99, %r148;
	sub.s32 	%r45, %r149, %r2;
	sub.s32 	%r150, %r99, %r203;
	add.s32 	%r151, %r150, -2;
	and.b32  	%r46, %r45, 3;
	setp.lt.u32 	%p28, %r151, 3;
	mov.b32 	%r206, 1;
	@%p28 bra 	$L__BB1_45;
	add.s32 	%r153, %r2, 4;
	mad.lo.s32 	%r202, %r98, %r153, %r1;
	shl.b32 	%r48, %r98, 2;
	add.s32 	%r154, %r2, 3;
	mad.lo.s32 	%r201, %r98, %r154, %r1;
	add.s32 	%r155, %r2, 2;
	mad.lo.s32 	%r200, %r98, %r155, %r1;
	mad.lo.s32 	%r156, %r98, %r2, %r98;
	add.s32 	%r199, %r1, %r156;
	add.s32 	%r157, %r203, 2;
	mad.lo.s32 	%r198, %r98, %r157, %r1;
	add.s32 	%r158, %r203, 3;
	mad.lo.s32 	%r197, %r98, %r158, %r1;
	add.s32 	%r159, %r203, 4;
	mad.lo.s32 	%r196, %r98, %r159, %r1;
	mad.lo.s32 	%r195, %r98, %r205, %r1;
	and.b32  	%r160, %r45, -4;
	neg.s32 	%r194, %r160;
	mov.b32 	%r206, 1;
$L__BB1_35:
	shl.b32 	%r161, %r206, 2;
	mov.u32 	%r162, diffs;
	add.s32 	%r163, %r162, %r161;
	ld.shared.f32 	%f135, [%r163];
	sub.f32 	%f136, %f205, %f135;
	mul.wide.u32 	%rd70, %r195, 4;
	add.s64 	%rd71, %rd2, %rd70;
	ld.global.nc.f32 	%f26, [%rd71];
	sub.f32 	%f137, %f26, %f203;
	abs.f32 	%f138, %f137;
	st.shared.f32 	[%r163], %f138;
	add.f32 	%f27, %f136, %f138;
	add.s32 	%r68, %r206, 1;
	setp.leu.f32 	%p29, %f27, 0f2B8CBCCC;
	mov.f32 	%f206, 0f00000000;
	@%p29 bra 	$L__BB1_37;
	mul.wide.s32 	%rd72, %r199, 4;
	add.s64 	%rd73, %rd2, %rd72;
	ld.global.nc.f32 	%f139, [%rd73];
	sub.f32 	%f140, %f26, %f139;
	abs.f32 	%f141, %f140;
	div.rn.f32 	%f206, %f141, %f27;
$L__BB1_37:
	setp.eq.s32 	%p30, %r68, %r97;
	selp.b32 	%r164, 0, %r68, %p30;
	mul.f32 	%f143, %f206, %f206;
	fma.rn.f32 	%f144, %f18, %f206, %f19;
	fma.rn.f32 	%f145, %f17, %f143, %f144;
	sub.f32 	%f146, %f26, %f204;
	fma.rn.f32 	%f30, %f145, %f146, %f204;
	mul.wide.u32 	%rd74, %r195, 4;
	add.s64 	%rd75, %rd1, %rd74;
	st.global.f32 	[%rd75], %f30;
	shl.b32 	%r165, %r164, 2;
	add.s32 	%r167, %r162, %r165;
	ld.shared.f32 	%f147, [%r167];
	sub.f32 	%f148, %f27, %f147;
	mul.wide.u32 	%rd76, %r198, 4;
	add.s64 	%rd77, %rd2, %rd76;
	ld.global.nc.f32 	%f31, [%rd77];
	sub.f32 	%f149, %f31, %f26;
	abs.f32 	%f150, %f149;
	st.shared.f32 	[%r167], %f150;
	add.f32 	%f32, %f148, %f150;
	add.s32 	%r69, %r164, 1;
	setp.leu.f32 	%p31, %f32, 0f2B8CBCCC;
	mov.f32 	%f207, 0f00000000;
	@%p31 bra 	$L__BB1_39;
	mul.wide.s32 	%rd78, %r200, 4;
	add.s64 	%rd79, %rd2, %rd78;
	ld.global.nc.f32 	%f151, [%rd79];
	sub.f32 	%f152, %f31, %f151;
	abs.f32 	%f153, %f152;
	div.rn.f32 	%f207, %f153, %f32;
$L__BB1_39:
	setp.eq.s32 	%p32, %r69, %r97;
	selp.b32 	%r168, 0, %r69, %p32;
	mul.f32 	%f155, %f207, %f207;
	fma.rn.f32 	%f156, %f18, %f207, %f19;
	fma.rn.f32 	%f157, %f17, %f155, %f156;
	sub.f32 	%f158, %f31, %f30;
	fma.rn.f32 	%f35, %f157, %f158, %f30;
	mul.wide.u32 	%rd80, %r198, 4;
	add.s64 	%rd81, %rd1, %rd80;
	st.global.f32 	[%rd81], %f35;
	shl.b32 	%r169, %r168, 2;
	add.s32 	%r171, %r162, %r169;
	ld.shared.f32 	%f159, [%r171];
	sub.f32 	%f160, %f32, %f159;
	mul.wide.u32 	%rd82, %r197, 4;
	add.s64 	%rd83, %rd2, %rd82;
	ld.global.nc.f32 	%f36, [%rd83];
	sub.f32 	%f161, %f36, %f31;
	abs.f32 	%f162, %f161;
	st.shared.f32 	[%r171], %f162;
	add.f32 	%f37, %f160, %f162;
	add.s32 	%r70, %r168, 1;
	setp.leu.f32 	%p33, %f37, 0f2B8CBCCC;
	mov.f32 	%f208, 0f00000000;
	@%p33 bra 	$L__BB1_41;
	mul.wide.s32 	%rd84, %r201, 4;
	add.s64 	%rd85, %rd2, %rd84;
	ld.global.nc.f32 	%f163, [%rd85];
	sub.f32 	%f164, %f36, %f163;
	abs.f32 	%f165, %f164;
	div.rn.f32 	%f208, %f165, %f37;
$L__BB1_41:
	setp.eq.s32 	%p34, %r70, %r97;
	selp.b32 	%r172, 0, %r70, %p34;
	mul.f32 	%f167, %f208, %f208;
	fma.rn.f32 	%f168, %f18, %f208, %f19;
	fma.rn.f32 	%f169, %f17, %f167, %f168;
	sub.f32 	%f170, %f36, %f35;
	fma.rn.f32 	%f40, %f169, %f170, %f35;
	mul.wide.u32 	%rd86, %r197, 4;
	add.s64 	%rd87, %rd1, %rd86;
	st.global.f32 	[%rd87], %f40;
	shl.b32 	%r173, %r172, 2;
	add.s32 	%r175, %r162, %r173;
	ld.shared.f32 	%f171, [%r175];
	sub.f32 	%f172, %f37, %f171;
	mul.wide.u32 	%rd88, %r196, 4;
	add.s64 	%rd89, %rd2, %rd88;
	ld.global.nc.f32 	%f203, [%rd89];
	sub.f32 	%f173, %f203, %f36;
	abs.f32 	%f174, %f173;
	st.shared.f32 	[%r175], %f174;
	add.f32 	%f205, %f172, %f174;
	add.s32 	%r176, %r172, 1;
	setp.eq.s32 	%p35, %r176, %r97;
	selp.b32 	%r206, 0, %r176, %p35;
	setp.leu.f32 	%p36, %f205, 0f2B8CBCCC;
	mov.f32 	%f209, 0f00000000;
	@%p36 bra 	$L__BB1_43;
	mul.wide.s32 	%rd90, %r202, 4;
	add.s64 	%rd91, %rd2, %rd90;
	ld.global.nc.f32 	%f175, [%rd91];
	sub.f32 	%f176, %f203, %f175;
	abs.f32 	%f177, %f176;
	div.rn.f32 	%f209, %f177, %f205;
$L__BB1_43:
	mul.f32 	%f178, %f209, %f209;
	fma.rn.f32 	%f179, %f18, %f209, %f19;
	fma.rn.f32 	%f180, %f17, %f178, %f179;
	sub.f32 	%f181, %f203, %f40;
	fma.rn.f32 	%f204, %f180, %f181, %f40;
	add.s64 	%rd93, %rd1, %rd88;
	st.global.f32 	[%rd93], %f204;
	add.s32 	%r203, %r203, 4;
	add.s32 	%r202, %r202, %r48;
	add.s32 	%r201, %r201, %r48;
	add.s32 	%r200, %r200, %r48;
	add.s32 	%r199, %r199, %r48;
	add.s32 	%r198, %r198, %r48;
	add.s32 	%r197, %r197, %r48;
	add.s32 	%r196, %r196, %r48;
	add.s32 	%r195, %r195, %r48;
	add.s32 	%r194, %r194, 4;
	setp.ne.s32 	%p37, %r194, 0;
	@%p37 bra 	$L__BB1_35;
	add.s32 	%r205, %r203, 1;
$L__BB1_45:
	setp.eq.s32 	%p38, %r46, 0;
	@%p38 bra 	$L__BB1_50;
	sub.s32 	%r177, %r205, %r97;
	mad.lo.s32 	%r209, %r98, %r177, %r1;
	mad.lo.s32 	%r208, %r205, %r98, %r1;
	neg.s32 	%r207, %r46;
$L__BB1_47:
	.pragma "nounroll";
	shl.b32 	%r178, %r206, 2;
	mov.u32 	%r179, diffs;
	add.s32 	%r180, %r179, %r178;
	ld.shared.f32 	%f183, [%r180];
	sub.f32 	%f184, %f205, %f183;
	mul.wide.u32 	%rd94, %r208, 4;
	add.s64 	%rd95, %rd2, %rd94;
	ld.global.nc.f32 	%f52, [%rd95];
	sub.f32 	%f185, %f52, %f203;
	abs.f32 	%f186, %f185;
	st.shared.f32 	[%r180], %f186;
	add.f32 	%f205, %f184, %f186;
	add.s32 	%r92, %r206, 1;
	setp.leu.f32 	%p39, %f205, 0f2B8CBCCC;
	mov.f32 	%f216, 0f00000000;
	@%p39 bra 	$L__BB1_49;
	mul.wide.s32 	%rd96, %r209, 4;
	add.s64 	%rd97, %rd2, %rd96;
	ld.global.nc.f32 	%f187, [%rd97];
	sub.f32 	%f188, %f52, %f187;
	abs.f32 	%f189, %f188;
	div.rn.f32 	%f216, %f189, %f205;
$L__BB1_49:
	mul.f32 	%f190, %f216, %f216;
	fma.rn.f32 	%f191, %f18, %f216, %f19;
	fma.rn.f32 	%f192, %f17, %f190, %f191;
	sub.f32 	%f193, %f52, %f204;
	fma.rn.f32 	%f204, %f192, %f193, %f204;
	add.s64 	%rd99, %rd1, %rd94;
	st.global.f32 	[%rd99], %f204;
	add.s32 	%r209, %r209, %r98;
	add.s32 	%r208, %r208, %r98;
	add.s32 	%r207, %r207, 1;
	setp.ne.s32 	%p40, %r207, 0;
	setp.eq.s32 	%p41, %r92, %r97;
	selp.b32 	%r206, 0, %r92, %p41;
	mov.f32 	%f203, %f52;
	@%p40 bra 	$L__BB1_47;
$L__BB1_50:
	ret;

}


// ===== COMPILED SASS (sm_100) =====

	.target	sm_100

	.elftype	@"ET_EXEC"


//--------------------- .note.nv.tkinfo           --------------------------
	.section	.note.nv.tkinfo,"",@"SHT_NOTE"
	.sectionflags	@"SHF_NOTE_NV_TKINFO"
	.tkinfo
        /*0018*/ 	.word	0x00000002
        /*0030*/ 	.string	""
        /*0030*/ 	.string	"ptxas"
        /*0030*/ 	.string	"Cuda compilation tools, release 13.0, V13.0.88"
        /*0030*/ 	.string	"Build cuda_13.0.r13.0/compiler.36424714_0"
        /*0030*/ 	.string	"-arch sm_100 -m 64 "



//--------------------- .note.nv.cuinfo           --------------------------
	.section	.note.nv.cuinfo,"",@"SHT_NOTE"
	.sectionflags	@"SHF_NOTE_NV_CUINFO"
        /*0018*/ 	.short	0x0002
        /*001a*/ 	.short	0x0064
        /*001c*/ 	.short	0x0082
	.zero		2


//--------------------- .nv.info                  --------------------------
	.section	.nv.info,"",@"SHT_CUDA_INFO"
	.align	4


	//----- nvinfo : EIATTR_REGCOUNT
	.align		4
        /*0000*/ 	.byte	0x04, 0x2f
        /*0002*/ 	.short	(.L_1 - .L_0)
	.align		4
.L_0:
        /*0004*/ 	.word	index@(maaq_batch_f32)
        /*0008*/ 	.word	0x00000028


	//----- nvinfo : EIATTR_FRAME_SIZE
	.align		4
.L_1:
        /*000c*/ 	.byte	0x04, 0x11
        /*000e*/ 	.short	(.L_3 - .L_2)
	.align		4
.L_2:
        /*0010*/ 	.word	index@($__internal_1_$__cuda_sm3x_div_rn_noftz_f32_slowpath)
        /*0014*/ 	.word	0x00000000


	//----- nvinfo : EIATTR_FRAME_SIZE
	.align		4
.L_3:
        /*0018*/ 	.byte	0x04, 0x11
        /*001a*/ 	.short	(.L_5 - .L_4)
	.align		4
.L_4:
        /*001c*/ 	.word	index@(maaq_batch_f32)
        /*0020*/ 	.word	0x00000000


	//----- nvinfo : EIATTR_REGCOUNT
	.align		4
.L_5:
        /*0024*/ 	.byte	0x04, 0x2f
        /*0026*/ 	.short	(.L_7 - .L_6)
	.align		4
.L_6:
        /*0028*/ 	.word	index@(maaq_multi_series_one_param_f32)
        /*002c*/ 	.word	0x00000020


	//----- nvinfo : EIATTR_FRAME_SIZE
	.align		4
.L_7:
        /*0030*/ 	.byte	0x04, 0x11
        /*0032*/ 	.short	(.L_9 - .L_8)
	.align		4
.L_8:
        /*0034*/ 	.word	index@($__internal_0_$__cuda_sm3x_div_rn_noftz_f32_slowpath)
        /*0038*/ 	.word	0x00000000


	//----- nvinfo : EIATTR_FRAME_SIZE
	.align		4
.L_9:
        /*003c*/ 	.byte	0x04, 0x11
        /*003e*/ 	.short	(.L_11 - .L_10)
	.align		4
.L_10:
        /*0040*/ 	.word	index@(maaq_multi_series_one_param_f32)
        /*0044*/ 	.word	0x00000000


	//----- nvinfo : EIATTR_MIN_STACK_SIZE
	.align		4
.L_11:
        /*0048*/ 	.byte	0x04, 0x12
        /*004a*/ 	.short	(.L_13 - .L_12)
	.align		4
.L_12:
        /*004c*/ 	.word	index@(maaq_multi_series_one_param_f32)
        /*0050*/ 	.word	0x00000000


	//----- nvinfo : EIATTR_MIN_STACK_SIZE
	.align		4
.L_13:
        /*0054*/ 	.byte	0x04, 0x12
        /*0056*/ 	.short	(.L_15 - .L_14)
	.align		4
.L_14:
        /*0058*/ 	.word	index@(maaq_batch_f32)
        /*005c*/ 	.word	0x00000000
.L_15:


//--------------------- .nv.compat                --------------------------
	.section	.nv.compat,"",@"SHT_CUDA_COMPAT_INFO"
	.align	4
        /*0000*/ 	.byte	0x02, 0x09, 0x00, 0x00, 0x02, 0x02, 0x01, 0x00, 0x02, 0x05, 0x05, 0x00, 0x03, 0x07, 0x01, 0x01
        /*0010*/ 	.byte	0x02, 0x03, 0x00, 0x00, 0x02, 0x06, 0x01, 0x00, 0x04, 0x0b, 0x08, 0x00, 0x01, 0x00, 0x00, 0x00
        /*0020*/ 	.byte	0x00, 0x00, 0x00, 0x00


//--------------------- .nv.info.maaq_multi_series_one_param_f32 --------------------------
	.section	.nv.info.maaq_multi_series_one_param_f32,"",@"SHT_CUDA_INFO"
	.sectionflags	@""
	.align	4


	//----- nvinfo : EIATTR_CUDA_API_VERSION
	.align		4
        /*0000*/ 	.byte	0x04, 0x37
        /*0002*/ 	.short	(.L_17 - .L_16)
.L_16:
        /*0004*/ 	.word	0x00000082


	//----- nvinfo : EIATTR_KPARAM_INFO
	.align		4
.L_17:
        /*0008*/ 	.byte	0x04, 0x17
        /*000a*/ 	.short	(.L_19 - .L_18)
.L_18:
        /*000c*/ 	.word	0x00000000
        /*0010*/ 	.short	0x0007
        /*0012*/ 	.short	0x0028
        /*0014*/ 	.byte	0x00, 0xf5, 0x21, 0x00


	//----- nvinfo : EIATTR_KPARAM_INFO
	.align		4
.L_19:
        /*0018*/ 	.byte	0x04, 0x17
        /*001a*/ 	.short	(.L_21 - .L_20)
.L_20:
        /*001c*/ 	.word	0x00000000
        /*0020*/ 	.short	0x0006
        /*0022*/ 	.short	0x0020
        /*0024*/ 	.byte	0x00, 0xf5, 0x21, 0x00


	//----- nvinfo : EIATTR_KPARAM_INFO
	.align		4
.L_21:
        /*0028*/ 	.byte	0x04, 0x17
        /*002a*/ 	.short	(.L_23 - .L_22)
.L_22:
        /*002c*/ 	.word	0x00000000
        /*0030*/ 	.short	0x0005
        /*0032*/ 	.short	0x0018
        /*0034*/ 	.byte	0x00, 0xf0, 0x11, 0x00


	//----- nvinfo : EIATTR_KPARAM_INFO
	.align		4
.L_23:
        /*0038*/ 	.byte	0x04, 0x17
        /*003a*/ 	.short	(.L_25 - .L_24)
.L_24:
        /*003c*/ 	.word	0x00000000
        /*0040*/ 	.short	0x0004
        /*0042*/ 	.short	0x0014
        /*0044*/ 	.byte	0x00, 0xf0, 0x11, 0x00


	//----- nvinfo : EIATTR_KPARAM_INFO
	.align		4
.L_25:
        /*0048*/ 	.byte	0x04, 0x17
        /*004a*/ 	.short	(.L_27 - .L_26)
.L_26:
        /*004c*/ 	.word	0x00000000
        /*0050*/ 	.short	0x0003
        /*0052*/ 	.short	0x0010
        /*0054*/ 	.byte	0x00, 0xf0, 0x11, 0x00


	//----- nvinfo : EIATTR_KPARAM_INFO
	.align		4
.L_27:
        /*0058*/ 	.byte	0x04, 0x17
        /*005a*/ 	.short	(.L_29 - .L_28)
.L_28:
        /*005c*/ 	.word	0x00000000
        /*0060*/ 	.short	0x0002
        /*0062*/ 	.short	0x000c
        /*0064*/ 	.byte	0x00, 0xf0, 0x11, 0x00


	//----- nvinfo : EIATTR_KPARAM_INFO
	.align		4
.L_29:
        /*0068*/ 	.byte	0x04, 0x17
        /*006a*/ 	.short	(.L_31 - .L_30)
.L_30:
        /*006c*/ 	.word	0x00000000
        /*0070*/ 	.short	0x0001
        /*0072*/ 	.short	0x0008
        /*0074*/ 	.byte	0x00, 0xf0, 0x11, 0x00


	//----- nvinfo : EIATTR_KPARAM_INFO
	.align		4
.L_31:
        /*0078*/ 	.byte	0x04, 0x17
        /*007a*/ 	.short	(.L_33 - .L_32)
.L_32:
        /*007c*/ 	.word	0x00000000
        /*0080*/ 	.short	0x0000
        /*0082*/ 	.short	0x0000
        /*0084*/ 	.byte	0x00, 0xf5, 0x21, 0x00


	//----- nvinfo : EIATTR_SPARSE_MMA_MASK
	.align		4
.L_33:
        /*0088*/ 	.byte	0x03, 0x50
        /*008a*/ 	.short	0x0000


	//----- nvinfo : EIATTR_MAXREG_COUNT
	.align		4
        /*008c*/ 	.byte	0x03, 0x1b
        /*008e*/ 	.short	0x00ff


	//----- nvinfo : EIATTR_MERCURY_ISA_VERSION
	.align		4
        /*0090*/ 	.byte	0x03, 0x5f
        /*0092*/ 	.short	0x0101


	//----- nvinfo : EIATTR_VRC_CTA_INIT_COUNT
	.align		4
        /*0094*/ 	.byte	0x02, 0x4a
	.zero		1
	.zero		1


	//----- nvinfo : EIATTR_EXIT_INSTR_OFFSETS
	.align		4
        /*0098*/ 	.byte	0x04, 0x1c
        /*009a*/ 	.short	(.L_35 - .L_34)


	//   ....[0]....
.L_34:
        /*009c*/ 	.word	0x00000040


	//   ....[1]....
        /*00a0*/ 	.word	0x00000090


	//   ....[2]....
        /*00a4*/ 	.word	0x000000f0


	//   ....[3]....
        /*00a8*/ 	.word	0x00000150


	//   ....[4]....
        /*00ac*/ 	.word	0x00000630


	//   ....[5]....
        /*00b0*/ 	.word	0x00001330


	//   ....[6]....
        /*00b4*/ 	.word	0x00002010


	//   ....[7]....
        /*00b8*/ 	.word	0x000023a0


	//----- nvinfo : EIATTR_CRS_STACK_SIZE
	.align		4
.L_35:
        /*00bc*/ 	.byte	0x04, 0x1e
        /*00be*/ 	.short	(.L_37 - .L_36)
.L_36:
        /*00c0*/ 	.word	0x00000000


	//----- nvinfo : EIATTR_CBANK_PARAM_SIZE
	.align		4
.L_37:
        /*00c4*/ 	.byte	0x03, 0x19
        /*00c6*/ 	.short	0x0030


	//----- nvinfo : EIATTR_PARAM_CBANK
	.align		4
        /*00c8*/ 	.byte	0x04, 0x0a
        /*00ca*/ 	.short	(.L_39 - .L_38)
	.align		4
.L_38:
        /*00cc*/ 	.word	index@(.nv.constant0.maaq_multi_series_one_param_f32)
        /*00d0*/ 	.short	0x0380
        /*00d2*/ 	.short	0x0030


	//----- nvinfo : EIATTR_SW_WAR
	.align		4
.L_39:
        /*00d4*/ 	.byte	0x04, 0x36
        /*00d6*/ 	.short	(.L_41 - .L_40)
.L_40:
        /*00d8*/ 	.word	0x00000008
.L_41:


//--------------------- .nv.info.maaq_batch_f32   --------------------------
	.section	.nv.info.maaq_batch_f32,"",@"SHT_CUDA_INFO"
	.sectionflags	@""
	.align	4


	//----- nvinfo : EIATTR_CUDA_API_VERSION
	.align		4
        /*0000*/ 	.byte	0x04, 0x37
        /*0002*/ 	.short	(.L_43 - .L_42)
.L_42:
        /*0004*/ 	.word	0x00000082


	//----- nvinfo : EIATTR_KPARAM_INFO
	.align		4
.L_43:
        /*0008*/ 	.byte	0x04, 0x17
        /*000a*/ 	.short	(.L_45 - .L_44)
.L_44:
        /*000c*/ 	.word	0x00000000
        /*0010*/ 	.short	0x0008
        /*0012*/ 	.short	0x0030
        /*0014*/ 	.byte	0x00, 0xf5, 0x21, 0x00


	//----- nvinfo : EIATTR_KPARAM_INFO
	.align		4
.L_45:
        /*0018*/ 	.byte	0x04, 0x17
        /*001a*/ 	.short	(.L_47 - .L_46)
.L_46:
        /*001c*/ 	.word	0x00000000
        /*0020*/ 	.short	0x0007
        /*0022*/ 	.short	0x002c
        /*0024*/ 	.byte	0x00, 0xf0, 0x11, 0x00


	//----- nvinfo : EIATTR_KPARAM_INFO
	.align		4
.L_47:
        /*0028*/ 	.byte	0x04, 0x17
        /*002a*/ 	.short	(.L_49 - .L_48)
.L_48:
        /*002c*/ 	.word	0x00000000
        /*0030*/ 	.short	0x0006
        /*0032*/ 	.short	0x0028
        /*0034*/ 	.byte	0x00, 0xf0, 0x11, 0x00


	//----- nvinfo : EIATTR_KPARAM_INFO
	.align		4
.L_49:
        /*0038*/ 	.byte	0x04, 0x17
        /*003a*/ 	.short	(.L_51 - .L_50)
.L_50:
        /*003c*/ 	.word	0x00000000
        /*0040*/ 	.short	0x0005
        /*0042*/ 	.short	0x0024
        /*0044*/ 	.byte	0x00, 0xf0, 0x11, 0x00


	//----- nvinfo : EIATTR_KPARAM_INFO
	.align		4
.L_51:
        /*0048*/ 	.byte	0x04, 0x17
        /*004a*/ 	.short	(.L_53 - .L_52)
.L_52:
        /*004c*/ 	.word	0x00000000
        /*0050*/ 	.short	0x0004
        /*0052*/ 	.short	0x0020
        /*0054*/ 	.byte	0x00, 0xf0, 0x11, 0x00


	//----- nvinfo : EIATTR_KPARAM_INFO
	.align		4
.L_53:
        /*0058*/ 	.byte	0x04, 0x17
        /*005a*/ 	.short	(.L_55 - .L_54)
.L_54:
        /*005c*/ 	.word	0x00000000
        /*0060*/ 	.short	0x0003
        /*0062*/ 	.short	0x0018
        /*0064*/ 	.byte	0x00, 0xf5, 0x21, 0x00


	//----- nvinfo : EIATTR_KPARAM_INFO
	.align		4
.L_55:
        /*0068*/ 	.byte	0x04, 0x17
        /*006a*/ 	.short	(.L_57 - .L_56)
.L_56:
        /*006c*/ 	.word	0x00000000
        /*0070*/ 	.short	0x0002
        /*0072*/ 	.short	0x0010
        /*0074*/ 	.byte	0x00, 0xf5, 0x21, 0x00


	//----- nvinfo : EIATTR_KPARAM_INFO
	.align		4
.L_57:
        /*0078*/ 	.byte	0x04, 0x17
        /*007a*/ 	.short	(.L_59 - .L_58)
.L_58:
        /*007c*/ 	.word	0x00000000
        /*0080*/ 	.short	0x0001
        /*0082*/ 	.short	0x0008
        /*0084*/ 	.byte	0x00, 0xf5, 0x21, 0x00


	//----- nvinfo : EIATTR_KPARAM_INFO
	.align		4
.L_59:
        /*0088*/ 	.byte	0x04, 0x17
        /*008a*/ 	.short	(.L_61 - .L_60)
.L_60:
        /*008c*/ 	.word	0x00000000
        /*0090*/ 	.short	0x0000
        /*0092*/ 	.short	0x0000
        /*0094*/ 	.byte	0x00, 0xf5, 0x21, 0x00


	//----- nvinfo : EIATTR_SPARSE_MMA_MASK
	.align		4
.L_61:
        /*0098*/ 	.byte	0x03, 0x50
        /*009a*/ 	.short	0x0000


	//----- nvinfo : EIATTR_MAXREG_COUNT
	.align		4
        /*009c*/ 	.byte	0x03, 0x1b
        /*009e*/ 	.short	0x00ff


	//----- nvinfo : EIATTR_MERCURY_ISA_VERSION
	.align		4
        /*00a0*/ 	.byte	0x03, 0x5f
        /*00a2*/ 	.short	0x0101


	//----- nvinfo : EIATTR_VRC_CTA_INIT_COUNT
	.align		4
        /*00a4*/ 	.byte	0x02, 0x4a
	.zero		1
	.zero		1


	//----- nvinfo : EIATTR_EXIT_INSTR_OFFSETS
	.align		4
        /*00a8*/ 	.byte	0x04, 0x1c
        /*00aa*/ 	.short	(.L_63 - .L_62)


	//   ....[0]....
.L_62:
        /*00ac*/ 	.word	0x00000040


	//   ....[1]....
        /*00b0*/ 	.word	0x000000b0


	//   ....[2]....
        /*00b4*/ 	.word	0x00000140


	//   ....[3]....
        /*00b8*/ 	.word	0x00000180


	//   ....[4]....
        /*00bc*/ 	.word	0x000001b0


	//   ....[5]....
        /*00c0*/ 	.word	0x000001e0


	//   ....[6]....
        /*00c4*/ 	.word	0x00000f00


	//   ....[7]....
        /*00c8*/ 	.word	0x00002090


	//   ....[8]....
        /*00cc*/ 	.word	0x00002c10


	//   ....[9]....
        /*00d0*/ 	.word	0x00002fc0


	//----- nvinfo : EIATTR_CRS_STACK_SIZE
	.align		4
.L_63:
        /*00d4*/ 	.byte	0x04, 0x1e
        /*00d6*/ 	.short	(.L_65 - .L_64)
.L_64:
        /*00d8*/ 	.word	0x00000000


	//----- nvinfo : EIATTR_CBANK_PARAM_SIZE
	.align		4
.L_65:
        /*00dc*/ 	.byte	0x03, 0x19
        /*00de*/ 	.short	0x0038


	//----- nvinfo : EIATTR_PARAM_CBANK
	.align		4
        /*00e0*/ 	.byte	0x04, 0x0a
        /*00e2*/ 	.short	(.L_67 - .L_66)
	.align		4
.L_66:
        /*00e4*/ 	.word	index@(.nv.constant0.maaq_batch_f32)
        /*00e8*/ 	.short	0x0380
        /*00ea*/ 	.short	0x0038


	//----- nvinfo : EIATTR_SW_WAR
	.align		4
.L_67:
        /*00ec*/ 	.byte	0x04, 0x36
        /*00ee*/ 	.short	(.L_69 - .L_68)
.L_68:
        /*00f0*/ 	.word	0x00000008
.L_69:


//--------------------- .nv.callgraph             --------------------------
	.section	.nv.callgraph,"",@"SHT_CUDA_CALLGRAPH"
	.align	4
	.sectionentsize	8
	.align		4
        /*0000*/ 	.word	0x00000000
	.align		4
        /*0004*/ 	.word	0xffffffff
	.align		4
        /*0008*/ 	.word	0x00000000
	.align		4
        /*000c*/ 	.word	0xfffffffe
	.align		4
        /*0010*/ 	.word	0x00000000
	.align		4
        /*0014*/ 	.word	0xfffffffd
	.align		4
        /*0018*/ 	.word	0x00000000
	.align		4
        /*001c*/ 	.word	0xfffffffc


//--------------------- .text.maaq_multi_series_one_param_f32 --------------------------
	.section	.text.maaq_multi_series_one_param_f32,"ax",@progbits
	.align	128
        .global         maaq_multi_series_one_param_f32
        .type           maaq_multi_series_one_param_f32,@function
        .size           maaq_multi_series_one_param_f32,(.L_x_68 - maaq_multi_series_one_param_f32)
        .other          maaq_multi_series_one_param_f32,@"STO_CUDA_ENTRY STV_DEFAULT"
maaq_multi_series_one_param_f32:
.text.maaq_multi_series_one_param_f32:
[----:B------:R-:W-:Y:S01]  /*0000*/  LDC R1, c[0x0][0x37c] ;  /* 0x0000df00ff017b82 */ /* 0x000fe20000000800 */
[----:B------:R-:W0:Y:S07]  /*0010*/  S2R R22, SR_CTAID.X ;  /* 0x0000000000167919 */ /* 0x000e2e0000002500 */
[----:B------:R-:W0:Y:S02]  /*0020*/  LDC R17, c[0x0][0x394] ;  /* 0x0000e500ff117b82 */ /* 0x000e240000000800 */
[----:B0-----:R-:W-:-:S13]  /*0030*/  ISETP.GE.AND P0, PT, R22, R17, PT ;  /* 0x000000111600720c */ /* 0x001fda0003f06270 */
[----:B------:R-:W-:Y:S05]  /*0040*/  @P0 EXIT ;  /* 0x000000000000094d */ /* 0x000fea0003800000 */
[----:B------:R-:W0:Y:S01]  /*0050*/  LDC R0, c[0x0][0x388] ;  /* 0x0000e200ff007b82 */ /* 0x000e220000000800 */
[----:B------:R-:W0:Y:S02]  /*0060*/  LDCU UR4, c[0x0][0x398] ;  /* 0x00007300ff0477ac */ /* 0x000e240008000800 */
[----:B0-----:R-:W-:-:S04]  /*0070*/  VIMNMX R2, PT, PT, R0, UR4, PT ;  /* 0x0000000400027c48 */ /* 0x001fc8000bfe0100 */
[----:B------:R-:W-:-:S13]  /*0080*/  ISETP.GE.AND P0, PT, R2, 0x1, PT ;  /* 0x000000010200780c */ /* 0x000fda0003f06270 */
[----:B------:R-:W-:Y:S05]  /*0090*/  @!P0 EXIT ;  /* 0x000000000000894d */ /* 0x000fea0003800000 */
[----:B------:R-:W0:Y:S01]  /*00a0*/  LDC.64 R2, c[0x0][0x3a0] ;  /* 0x0000e800ff027b82 */ /* 0x000e220000000a00 */
[----:B------:R-:W1:Y:S01]  /*00b0*/  LDCU.64 UR8, c[0x0][0x358] ;  /* 0x00006b00ff0877ac */ /* 0x000e620008000a00 */
[----:B0-----:R-:W-:-:S06]  /*00c0*/  IMAD.WIDE.U32 R2, R22, 0x4, R2 ;  /* 0x0000000416027825 */ /* 0x001fcc00078e0002 */
[----:B-1----:R-:W2:Y:S02]  /*00d0*/  LDG.E.CONSTANT R2, desc[UR8][R2.64] ;  /* 0x0000000802027981 */ /* 0x002ea4000c1e9900 */
[----:B--2---:R-:W-:-:S13]  /*00e0*/  ISETP.GE.AND P0, PT, R2, UR4, PT ;  /* 0x0000000402007c0c */ /* 0x004fda000bf06270 */
[----:B------:R-:W-:Y:S05]  /*00f0*/  @P0 EXIT ;  /* 0x000000000000094d */ /* 0x000fea0003800000 */
[----:B------:R-:W0:Y:S01]  /*0100*/  S2R R3, SR_TID.X ;  /* 0x0000000000037919 */ /* 0x000e220000002100 */
[----:B------:R-:W-:-:S04]  /*0110*/  VIMNMX R7, PT, PT, RZ, R2, !PT ;  /* 0x00000002ff077248 */ /* 0x000fc80007fe0100 */
[----:B------:R-:W-:-:S04]  /*0120*/  IADD3 R21, PT, PT, R7, R0, RZ ;  /* 0x0000000007157210 */ /* 0x000fc80007ffe0ff */
[----:B------:R-:W-:-:S04]  /*0130*/  ISETP.GT.U32.AND P0, PT, R21, UR4, PT ;  /* 0x0000000415007c0c */ /* 0x000fc8000bf04070 */
[----:B0-----:R-:W-:-:S13]  /*0140*/  ISETP.NE.OR P0, PT, R3, RZ, P0 ;  /* 0x000000ff0300720c */ /* 0x001fda0000705670 */
[----:B------:R-:W-:Y:S05]  /*0150*/  @P0 EXIT ;  /* 0x000000000000094d */ /* 0x000fea0003800000 */
[C---:B------:R-:W-:Y:S02]  /*0160*/  ISETP.GE.U32.AND P0, PT, R21.reuse, 0x2, PT ;  /* 0x000000021500780c */ /* 0x040fe40003f06070 */
[----:B------:R-:W-:-:S11]  /*0170*/  IADD3 R6, PT, PT, R21, -0x1, RZ ;  /* 0xffffffff15067810 */ /* 0x000fd60007ffe0ff */
[----:B------:R-:W-:Y:S05]  /*0180*/  @!P0 BRA `(.L_x_0) ;  /* 0x0000000400088947 */ /* 0x000fea0003800000 */
[----:B------:R-:W-:Y:S01]  /*0190*/  IADD3 R2, PT, PT, R21, -0x2, RZ ;  /* 0xfffffffe15027810 */ /* 0x000fe20007ffe0ff */
[----:B------:R-:W-:Y:S01]  /*01a0*/  HFMA2 R16, -RZ, RZ, 0, 0 ;  /* 0x00000000ff107431 */ /* 0x000fe200000001ff */
[----:B------:R-:W-:Y:S02]  /*01b0*/  LOP3.LUT R28, R6, 0x7, RZ, 0xc0, !PT ;  /* 0x00000007061c7812 */ /* 0x000fe400078ec0ff */
[----:B------:R-:W-:Y:S02]  /*01c0*/  ISETP.GE.U32.AND P0, PT, R2, 0x7, PT ;  /* 0x000000070200780c */ /* 0x000fe40003f06070 */
[----:B------:R-:W-:-:S11]  /*01d0*/  ISETP.NE.AND P1, PT, R28, RZ, PT ;  /* 0x000000ff1c00720c */ /* 0x000fd60003f25270 */
[----:B------:R-:W-:Y:S05]  /*01e0*/  @!P0 BRA `(.L_x_1) ;  /* 0x0000000000648947 */ /* 0x000fea0003800000 */
[----:B------:R-:W0:Y:S01]  /*01f0*/  LDC.64 R2, c[0x0][0x3a8] ;  /* 0x0000ea00ff027b82 */ /* 0x000e220000000a00 */
[----:B------:R-:W-:Y:S02]  /*0200*/  LOP3.LUT R16, R6, 0xfffffff8, RZ, 0xc0, !PT ;  /* 0xfffffff806107812 */ /* 0x000fe400078ec0ff */
[----:B------:R-:W-:Y:S02]  /*0210*/  MOV R23, R22 ;  /* 0x0000001600177202 */ /* 0x000fe40000000f00 */
[----:B------:R-:W-:-:S07]  /*0220*/  IADD3 R20, PT, PT, -R16, RZ, RZ ;  /* 0x000000ff10147210 */ /* 0x000fce0007ffe1ff */
.L_x_2:
[----:B01----:R-:W-:Y:S01]  /*0230*/  IMAD.WIDE R24, R23, 0x4, R2 ;  /* 0x0000000417187825 */ /* 0x003fe200078e0202 */
[----:B------:R-:W-:Y:S02]  /*0240*/  MOV R29, 0x7fffffff ;  /* 0x7fffffff001d7802 */ /* 0x000fe40000000f00 */
[----:B------:R-:W-:Y:S02]  /*0250*/  IADD3 R20, PT, PT, R20, 0x8, RZ ;  /* 0x0000000814147810 */ /* 0x000fe40007ffe0ff */
[C---:B------:R-:W-:Y:S01]  /*0260*/  LEA R23, R17.reuse, R23, 0x3 ;  /* 0x0000001711177211 */ /* 0x040fe200078e18ff */
[----:B------:R-:W-:Y:S01]  /*0270*/  IMAD.WIDE R4, R17, 0x4, R24 ;  /* 0x0000000411047825 */ /* 0x000fe200078e0218 */
[----:B------:R1:W-:Y:S01]  /*0280*/  STG.E desc[UR8][R24.64], R29 ;  /* 0x0000001d18007986 */ /* 0x0003e2000c101908 */
[----:B------:R-:W-:-:S03]  /*0290*/  ISETP.NE.AND P0, PT, R20, RZ, PT ;  /* 0x000000ff1400720c */ /* 0x000fc60003f05270 */
[----:B------:R1:W-:Y:S01]  /*02a0*/  STG.E desc[UR8][R4.64], R29 ;  /* 0x0000001d04007986 */ /* 0x0003e2000c101908 */
[----:B------:R-:W-:-:S05]  /*02b0*/  IMAD.WIDE R8, R17, 0x4, R4 ;  /* 0x0000000411087825 */ /* 0x000fca00078e0204 */
        /* <DEDUP_REMOVED lines=11> */
[----:B------:R-:W-:Y:S05]  /*0370*/  @P0 BRA `(.L_x_2) ;  /* 0xfffffffc00ac0947 */ /* 0x000fea000383ffff */
.L_x_1:
[----:B------:R-:W-:Y:S05]  /*0380*/  @!P1 BRA `(.L_x_0) ;  /* 0x0000000000889947 */ /* 0x000fea0003800000 */
[----:B------:R-:W-:Y:S02]  /*0390*/  ISETP.GE.U32.AND P0, PT, R28, 0x4, PT ;  /* 0x000000041c00780c */ /* 0x000fe40003f06070 */
[----:B-1----:R-:W-:-:S04]  /*03a0*/  LOP3.LUT R12, R6, 0x3, RZ, 0xc0, !PT ;  /* 0x00000003060c7812 */ /* 0x002fc800078ec0ff */
[----:B------:R-:W-:-:S07]  /*03b0*/  ISETP.NE.AND P1, PT, R12, RZ, PT ;  /* 0x000000ff0c00720c */ /* 0x000fce0003f25270 */
[----:B------:R-:W-:Y:S06]  /*03c0*/  @!P0 BRA `(.L_x_3) ;  /* 0x0000000000308947 */ /* 0x000fec0003800000 */
[----:B------:R-:W0:Y:S01]  /*03d0*/  LDC.64 R2, c[0x0][0x3a8] ;  /* 0x0000ea00ff027b82 */ /* 0x000e220000000a00 */
[C---:B------:R-:W-:Y:S01]  /*03e0*/  IMAD R5, R16.reuse, R17, R22 ;  /* 0x0000001110057224 */ /* 0x040fe200078e0216 */
[----:B------:R-:W-:Y:S02]  /*03f0*/  MOV R13, 0x7fffffff ;  /* 0x7fffffff000d7802 */ /* 0x000fe40000000f00 */
[----:B------:R-:W-:Y:S01]  /*0400*/  IADD3 R16, PT, PT, R16, 0x4, RZ ;  /* 0x0000000410107810 */ /* 0x000fe20007ffe0ff */
[----:B0-----:R-:W-:-:S05]  /*0410*/  IMAD.WIDE R2, R5, 0x4, R2 ;  /* 0x0000000405027825 */ /* 0x001fca00078e0202 */
[----:B------:R0:W-:Y:S01]  /*0420*/  STG.E desc[UR8][R2.64], R13 ;  /* 0x0000000d02007986 */ /* 0x0001e2000c101908 */
[----:B------:R-:W-:-:S05]  /*0430*/  IMAD.WIDE R4, R17, 0x4, R2 ;  /* 0x0000000411047825 */ /* 0x000fca00078e0202 */
[----:B------:R0:W-:Y:S01]  /*0440*/  STG.E desc[UR8][R4.64], R13 ;  /* 0x0000000d04007986 */ /* 0x0001e2000c101908 */
[----:B------:R-:W-:-:S05]  /*0450*/  IMAD.WIDE R8, R17, 0x4, R4 ;  /* 0x0000000411087825 */ /* 0x000fca00078e0204 */
[----:B------:R0:W-:Y:S01]  /*0460*/  STG.E desc[UR8][R8.64], R13 ;  /* 0x0000000d08007986 */ /* 0x0001e2000c101908 */
[----:B------:R-:W-:-:S05]  /*0470*/  IMAD.WIDE R10, R17, 0x4, R8 ;  /* 0x00000004110a7825 */ /* 0x000fca00078e0208 */
[----:B------:R0:W-:Y:S02]  /*0480*/  STG.E desc[UR8][R10.64], R13 ;  /* 0x0000000d0a007986 */ /* 0x0001e4000c101908 */
.L_x_3:
[----:B------:R-:W-:Y:S05]  /*0490*/  @!P1 BRA `(.L_x_0) ;  /* 0x0000000000449947 */ /* 0x000fea0003800000 */
[----:B0-----:R-:W-:Y:S02]  /*04a0*/  LOP3.LUT R2, R6, 0x1, RZ, 0xc0, !PT ;  /* 0x0000000106027812 */ /* 0x001fe400078ec0ff */
[----:B------:R-:W-:Y:S02]  /*04b0*/  ISETP.NE.AND P0, PT, R12, 0x1, PT ;  /* 0x000000010c00780c */ /* 0x000fe40003f05270 */
[----:B------:R-:W-:-:S13]  /*04c0*/  ISETP.NE.U32.AND P1, PT, R2, 0x1, PT ;  /* 0x000000010200780c */ /* 0x000fda0003f25070 */
[----:B------:R-:W0:Y:S01]  /*04d0*/  @!P1 LDC.64 R2, c[0x0][0x3a8] ;  /* 0x0000ea00ff029b82 */ /* 0x000e220000000a00 */
[----:B------:R-:W-:Y:S05]  /*04e0*/  @!P0 BRA `(.L_x_4) ;  /* 0x0000000000208947 */ /* 0x000fea0003800000 */
[----:B------:R-:W1:Y:S01]  /*04f0*/  LDC.64 R4, c[0x0][0x3a8] ;  /* 0x0000ea00ff047b82 */ /* 0x000e620000000a00 */
[C---:B------:R-:W-:Y:S01]  /*0500*/  IMAD R9, R16.reuse, R17, R22 ;  /* 0x0000001110097224 */ /* 0x040fe200078e0216 */
[----:B------:R-:W-:Y:S02]  /*0510*/  MOV R11, 0x7fffffff ;  /* 0x7fffffff000b7802 */ /* 0x000fe40000000f00 */
[----:B------:R-:W-:Y:S01]  /*0520*/  IADD3 R16, PT, PT, R16, 0x2, RZ ;  /* 0x0000000210107810 */ /* 0x000fe20007ffe0ff */
[----:B-1----:R-:W-:-:S05]  /*0530*/  IMAD.WIDE R4, R9, 0x4, R4 ;  /* 0x0000000409047825 */ /* 0x002fca00078e0204 */
[----:B------:R1:W-:Y:S01]  /*0540*/  STG.E desc[UR8][R4.64], R11 ;  /* 0x0000000b04007986 */ /* 0x0003e2000c101908 */
[----:B------:R-:W-:-:S05]  /*0550*/  IMAD.WIDE R8, R17, 0x4, R4 ;  /* 0x0000000411087825 */ /* 0x000fca00078e0204 */
[----:B------:R1:W-:Y:S02]  /*0560*/  STG.E desc[UR8][R8.64], R11 ;  /* 0x0000000b08007986 */ /* 0x0003e4000c101908 */
.L_x_4:
[----:B-1----:R-:W-:Y:S01]  /*0570*/  @!P1 IMAD R5, R16, R17, R22 ;  /* 0x0000001110059224 */ /* 0x002fe200078e0216 */
[----:B------:R-:W-:-:S03]  /*0580*/  @!P1 MOV R9, 0x7fffffff ;  /* 0x7fffffff00099802 */ /* 0x000fc60000000f00 */
[----:B0-----:R-:W-:-:S05]  /*0590*/  @!P1 IMAD.WIDE R2, R5, 0x4, R2 ;  /* 0x0000000405029825 */ /* 0x001fca00078e0202 */
[----:B------:R2:W-:Y:S02]  /*05a0*/  @!P1 STG.E desc[UR8][R2.64], R9 ;  /* 0x0000000902009986 */ /* 0x0005e4000c101908 */
.L_x_0:
[----:B0-2---:R-:W0:Y:S01]  /*05b0*/  LDC.64 R2, c[0x0][0x380] ;  /* 0x0000e000ff027b82 */ /* 0x005e220000000a00 */
[----:B-1----:R-:W-:-:S07]  /*05c0*/  IMAD R9, R6, R17, R22 ;  /* 0x0000001106097224 */ /* 0x002fce00078e0216 */
[----:B------:R-:W1:Y:S01]  /*05d0*/  LDC.64 R12, c[0x0][0x3a8] ;  /* 0x0000ea00ff0c7b82 */ /* 0x000e620000000a00 */
[----:B0-----:R-:W-:-:S05]  /*05e0*/  IMAD.WIDE.U32 R4, R9, 0x4, R2 ;  /* 0x0000000409047825 */ /* 0x001fca00078e0002 */
[----:B------:R-:W2:Y:S01]  /*05f0*/  LDG.E.CONSTANT R11, desc[UR8][R4.64] ;  /* 0x00000008040b7981 */ /* 0x000ea2000c1e9900 */
[----:B------:R-:W-:Y:S01]  /*0600*/  ISETP.GE.U32.AND P0, PT, R21, UR4, PT ;  /* 0x0000000415007c0c */ /* 0x000fe2000bf06070 */
[----:B-1----:R-:W-:-:S05]  /*0610*/  IMAD.WIDE.U32 R12, R9, 0x4, R12 ;  /* 0x00000004090c7825 */ /* 0x002fca00078e000c */
[----:B--2---:R0:W-:Y:S07]  /*0620*/  STG.E desc[UR8][R12.64], R11 ;  /* 0x0000000b0c007986 */ /* 0x0041ee000c101908 */
[----:B------:R-:W-:Y:S05]  /*0630*/  @P0 EXIT ;  /* 0x000000000000094d */ /* 0x000fea0003800000 */
[----:B------:R-:W-:Y:S01]  /*0640*/  ISETP.GE.U32.AND P0, PT, R0, 0x2, PT ;  /* 0x000000020000780c */ /* 0x000fe20003f06070 */
[----:B------:R-:W-:-:S12]  /*0650*/  HFMA2 R23, -RZ, RZ, 0, 0 ;  /* 0x00000000ff177431 */ /* 0x000fd800000001ff */
[----:B------:R-:W-:Y:S05]  /*0660*/  @!P0 BRA `(.L_x_5) ;  /* 0x0000000800748947 */ /* 0x000fea0003800000 */
[C---:B------:R-:W-:Y:S02]  /*0670*/  IADD3 R4, PT, PT, R0.reuse, -0x2, RZ ;  /* 0xfffffffe00047810 */ /* 0x040fe40007ffe0ff */
[----:B------:R-:W-:Y:S02]  /*0680*/  IADD3 R0, PT, PT, R0, -0x1, RZ ;  /* 0xffffffff00007810 */ /* 0x000fe40007ffe0ff */
[----:B------:R-:W-:Y:S02]  /*0690*/  ISETP.GE.U32.AND P0, PT, R4, 0x7, PT ;  /* 0x000000070400780c */ /* 0x000fe40003f06070 */
[----:B------:R-:W-:Y:S02]  /*06a0*/  MOV R23, RZ ;  /* 0x000000ff00177202 */ /* 0x000fe40000000f00 */
[----:B------:R-:W-:-:S09]  /*06b0*/  MOV R6, 0x1 ;  /* 0x0000000100067802 */ /* 0x000fd20000000f00 */
[----:B------:R-:W-:Y:S05]  /*06c0*/  @!P0 BRA `(.L_x_6) ;  /* 0x0000000400048947 */ /* 0x000fea0003800000 */
[----:B------:R-:W1:Y:S01]  /*06d0*/  S2UR UR5, SR_CgaCtaId ;  /* 0x00000000000579c3 */ /* 0x000e620000008800 */
[CC--:B0-----:R-:W-:Y:S01]  /*06e0*/  IMAD R13, R7.reuse, R17.reuse, R17 ;  /* 0x00000011070d7224 */ /* 0x0c1fe200078e0211 */
[----:B------:R-:W-:Y:S01]  /*06f0*/  LOP3.LUT R8, R0, 0xfffffff8, RZ, 0xc0, !PT ;  /* 0xfffffff800087812 */ /* 0x000fe200078ec0ff */
[----:B------:R-:W-:Y:S01]  /*0700*/  UMOV UR4, 0x400 ;  /* 0x0000040000047882 */ /* 0x000fe20000000000 */
[----:B------:R-:W-:Y:S02]  /*0710*/  HFMA2 R5, -RZ, RZ, 0, 0 ;  /* 0x00000000ff057431 */ /* 0x000fe400000001ff */
[----:B------:R-:W-:Y:S01]  /*0720*/  IMAD R4, R7, R17, R22 ;  /* 0x0000001107047224 */ /* 0x000fe200078e0216 */
[----:B------:R-:W-:Y:S02]  /*0730*/  MOV R23, RZ ;  /* 0x000000ff00177202 */ /* 0x000fe40000000f00 */
[----:B------:R-:W-:Y:S02]  /*0740*/  IADD3 R6, PT, PT, R13, R22, RZ ;  /* 0x000000160d067210 */ /* 0x000fe40007ffe0ff */
[----:B------:R-:W-:Y:S01]  /*0750*/  IADD3 R8, PT, PT, -R8, RZ, RZ ;  /* 0x000000ff08087210 */ /* 0x000fe20007ffe1ff */
[----:B-1----:R-:W-:-:S04]  /*0760*/  ULEA UR4, UR5, UR4, 0x18 ;  /* 0x0000000405047291 */ /* 0x002fc8000f8ec0ff */
[----:B------:R-:W-:-:S12]  /*0770*/  UIADD3 UR4, UPT, UPT, UR4, 0x10, URZ ;  /* 0x0000001004047890 */ /* 0x000fd8000fffe0ff */
.L_x_7:
[----:B------:R-:W-:-:S04]  /*0780*/  IMAD.WIDE R26, R6, 0x4, R2 ;  /* 0x00000004061a7825 */ /* 0x000fc800078e0202 */
[----:B0-----:R-:W-:-:S04]  /*0790*/  IMAD.WIDE R24, R4, 0x4, R2 ;  /* 0x0000000404187825 */ /* 0x001fc800078e0202 */
[C---:B------:R-:W-:Y:S02]  /*07a0*/  IMAD.WIDE R12, R17.reuse, 0x4, R26 ;  /* 0x00000004110c7825 */ /* 0x040fe400078e021a */
[----:B------:R-:W2:Y:S02]  /*07b0*/  LDG.E.CONSTANT R26, desc[UR8][R26.64] ;  /* 0x000000081a1a7981 */ /* 0x000ea4000c1e9900 */
[C---:B------:R-:W-:Y:S02]  /*07c0*/  IMAD.WIDE R18, R17.reuse, 0x4, R12 ;  /* 0x0000000411127825 */ /* 0x040fe400078e020c */
[----:B------:R-:W2:Y:S04]  /*07d0*/  LDG.E.CONSTANT R25, desc[UR8][R24.64] ;  /* 0x0000000818197981 */ /* 0x000ea8000c1e9900 */
[----:B------:R0:W3:Y:S01]  /*07e0*/  LDG.E.CONSTANT R10, desc[UR8][R12.64] ;  /* 0x000000080c0a7981 */ /* 0x0000e2000c1e9900 */
[----:B------:R-:W-:-:S03]  /*07f0*/  IMAD.WIDE R14, R17, 0x4, R18 ;  /* 0x00000004110e7825 */ /* 0x000fc600078e0212 */
[----:B------:R-:W4:Y:S01]  /*0800*/  LDG.E.CONSTANT R16, desc[UR8][R18.64] ;  /* 0x0000000812107981 */ /* 0x000f22000c1e9900 */
[----:B------:R-:W-:-:S03]  /*0810*/  IMAD.WIDE R28, R17, 0x4, R14 ;  /* 0x00000004111c7825 */ /* 0x000fc600078e020e */
[----:B------:R1:W5:Y:S01]  /*0820*/  LDG.E.CONSTANT R20, desc[UR8][R14.64] ;  /* 0x000000080e147981 */ /* 0x000362000c1e9900 */
[----:B0-----:R-:W-:-:S03]  /*0830*/  IMAD.WIDE R12, R17, 0x4, R28 ;  /* 0x00000004110c7825 */ /* 0x001fc600078e021c */
[----:B------:R2:W5:Y:S01]  /*0840*/  LDG.E.CONSTANT R29, desc[UR8][R28.64] ;  /* 0x000000081c1d7981 */ /* 0x000562000c1e9900 */
[----:B-1----:R-:W-:-:S03]  /*0850*/  IMAD.WIDE R14, R17, 0x4, R12 ;  /* 0x00000004110e7825 */ /* 0x002fc600078e020c */
[----:B------:R-:W5:Y:S01]  /*0860*/  LDG.E.CONSTANT R12, desc[UR8][R12.64] ;  /* 0x000000080c0c7981 */ /* 0x000f62000c1e9900 */
[----:B------:R-:W-:-:S03]  /*0870*/  IMAD.WIDE R18, R17, 0x4, R14 ;  /* 0x0000000411127825 */ /* 0x000fc600078e020e */
[----:B------:R-:W5:Y:S04]  /*0880*/  LDG.E.CONSTANT R27, desc[UR8][R14.64] ;  /* 0x000000080e1b7981 */ /* 0x000f68000c1e9900 */
[----:B------:R-:W5:Y:S01]  /*0890*/  LDG.E.CONSTANT R18, desc[UR8][R18.64] ;  /* 0x0000000812127981 */ /* 0x000f62000c1e9900 */
[----:B------:R-:W-:-:S04]  /*08a0*/  IADD3 R8, PT, PT, R8, 0x8, RZ ;  /* 0x0000000808087810 */ /* 0x000fc80007ffe0ff */
[----:B------:R-:W-:Y:S02]  /*08b0*/  ISETP.NE.AND P0, PT, R8, RZ, PT ;  /* 0x000000ff0800720c */ /* 0x000fe40003f05270 */
[----:B------:R-:W-:Y:S02]  /*08c0*/  IADD3 R5, PT, PT, R5, 0x8, RZ ;  /* 0x0000000805057810 */ /* 0x000fe40007ffe0ff */
[C---:B------:R-:W-:Y:S02]  /*08d0*/  LEA R4, R17.reuse, R4, 0x3 ;  /* 0x0000000411047211 */ /* 0x040fe400078e18ff */
[----:B------:R-:W-:Y:S01]  /*08e0*/  LEA R6, R17, R6, 0x3 ;  /* 0x0000000611067211 */ /* 0x000fe200078e18ff */
[----:B--2---:R-:W-:-:S04]  /*08f0*/  FADD R28, R26, -R25 ;  /* 0x800000191a1c7221 */ /* 0x004fc80000000000 */
[----:B------:R-:W-:Y:S01]  /*0900*/  FADD R23, |R28|, R23 ;  /* 0x000000171c177221 */ /* 0x000fe20000000200 */
[----:B---3--:R-:W-:Y:S01]  /*0910*/  FADD R24, -R26, R10 ;  /* 0x0000000a1a187221 */ /* 0x008fe20000000100 */
[----:B----4-:R-:W-:-:S03]  /*0920*/  FADD R26, -R10, R16 ;  /* 0x000000100a1a7221 */ /* 0x010fc60000000100 */
[----:B------:R-:W-:Y:S01]  /*0930*/  FADD R10, R23, |R24| ;  /* 0x40000018170a7221 */ /* 0x000fe20000000000 */
[----:B-----5:R-:W-:-:S03]  /*0940*/  FADD R23, -R16, R20 ;  /* 0x0000001410177221 */ /* 0x020fc60000000100 */
[----:B------:R-:W-:Y:S01]  /*0950*/  FADD R10, R10, |R26| ;  /* 0x4000001a0a0a7221 */ /* 0x000fe20000000000 */
[----:B------:R-:W-:Y:S01]  /*0960*/  FADD R20, -R20, R29 ;  /* 0x0000001d14147221 */ /* 0x000fe20000000100 */
[----:B------:R-:W-:Y:S01]  /*0970*/  FADD R29, -R29, R12 ;  /* 0x0000000c1d1d7221 */ /* 0x000fe20000000100 */
[----:B------:R-:W-:Y:S01]  /*0980*/  FADD R16, -R12, R27 ;  /* 0x0000001b0c107221 */ /* 0x000fe20000000100 */
[----:B------:R-:W-:Y:S01]  /*0990*/  FADD R12, |R23|, -RZ ;  /* 0x800000ff170c7221 */ /* 0x000fe20000000200 */
[----:B------:R-:W-:Y:S01]  /*09a0*/  FADD R23, R10, |R23| ;  /* 0x400000170a177221 */ /* 0x000fe20000000000 */
[----:B------:R-:W-:Y:S01]  /*09b0*/  FADD R13, |R20|, -RZ ;  /* 0x800000ff140d7221 */ /* 0x000fe20000000200 */
[----:B------:R-:W-:Y:S02]  /*09c0*/  FADD R18, -R27, R18 ;  /* 0x000000121b127221 */ /* 0x000fe40000000100 */
[----:B------:R-:W-:Y:S01]  /*09d0*/  FADD R20, R23, |R20| ;  /* 0x4000001417147221 */ /* 0x000fe20000000000 */
[----:B------:R-:W-:Y:S01]  /*09e0*/  FADD R24, |R24|, -RZ ;  /* 0x800000ff18187221 */ /* 0x000fe20000000200 */
[----:B------:R-:W-:Y:S01]  /*09f0*/  FADD R25, |R26|, -RZ ;  /* 0x800000ff1a197221 */ /* 0x000fe20000000200 */
[----:B------:R-:W-:Y:S01]  /*0a00*/  FADD R28, |R28|, -RZ ;  /* 0x800000ff1c1c7221 */ /* 0x000fe20000000200 */
[----:B------:R-:W-:Y:S01]  /*0a10*/  FADD R14, |R29|, -RZ ;  /* 0x800000ff1d0e7221 */ /* 0x000fe20000000200 */
[----:B------:R-:W-:Y:S01]  /*0a20*/  FADD R15, |R16|, -RZ ;  /* 0x800000ff100f7221 */ /* 0x000fe20000000200 */
[----:B------:R-:W-:Y:S01]  /*0a30*/  FADD R19, |R18|, -RZ ;  /* 0x800000ff12137221 */ /* 0x000fe20000000200 */
[----:B------:R-:W-:Y:S01]  /*0a40*/  FADD R29, R20, |R29| ;  /* 0x4000001d141d7221 */ /* 0x000fe20000000000 */
[----:B------:R0:W-:Y:S03]  /*0a50*/  STS.64 [UR4+-0x8], R24 ;  /* 0xfffff818ff007988 */ /* 0x0001e60008000a04 */
[----:B------:R-:W-:Y:S01]  /*0a60*/  FADD R29, R29, |R16| ;  /* 0x400000101d1d7221 */ /* 0x000fe20000000000 */
[----:B------:R0:W-:Y:S04]  /*0a70*/  STS [UR4+-0xc], R28 ;  /* 0xfffff41cff007988 */ /* 0x0001e80008000804 */
[----:B------:R0:W-:Y:S04]  /*0a80*/  STS.128 [UR4], R12 ;  /* 0x0000000cff007988 */ /* 0x0001e80008000c04 */
[----:B------:R0:W-:Y:S01]  /*0a90*/  STS [UR4+0x10], R19 ;  /* 0x00001013ff007988 */ /* 0x0001e20008000804 */
[----:B------:R-:W-:Y:S01]  /*0aa0*/  UIADD3 UR4, UPT, UPT, UR4, 0x20, URZ ;  /* 0x0000002004047890 */ /* 0x000fe2000fffe0ff */
[----:B------:R-:W-:Y:S01]  /*0ab0*/  FADD R23, R29, |R18| ;  /* 0x400000121d177221 */ /* 0x000fe20000000000 */
[----:B------:R-:W-:Y:S10]  /*0ac0*/  @P0 BRA `(.L_x_7) ;  /* 0xfffffffc002c0947 */ /* 0x000ff4000383ffff */
[----:B------:R-:W-:-:S07]  /*0ad0*/  IADD3 R6, PT, PT, R5, 0x1, RZ ;  /* 0x0000000105067810 */ /* 0x000fce0007ffe0ff */
.L_x_6:
[----:B------:R-:W-:-:S13]  /*0ae0*/  LOP3.LUT P0, R4, R0, 0x7, RZ, 0xc0, !PT ;  /* 0x0000000700047812 */ /* 0x000fda000780c0ff */
[----:B------:R-:W-:Y:S05]  /*0af0*/  @!P0 BRA `(.L_x_5) ;  /* 0x0000000400508947 */ /* 0x000fea0003800000 */
[----:B------:R-:W-:Y:S02]  /*0b00*/  ISETP.GE.U32.AND P0, PT, R4, 0x4, PT ;  /* 0x000000040400780c */ /* 0x000fe40003f06070 */
[----:B------:R-:W-:-:S04]  /*0b10*/  LOP3.LUT R10, R0, 0x3, RZ, 0xc0, !PT ;  /* 0x00000003000a7812 */ /* 0x000fc800078ec0ff */
[----:B------:R-:W-:-:S07]  /*0b20*/  ISETP.NE.AND P1, PT, R10, RZ, PT ;  /* 0x000000ff0a00720c */ /* 0x000fce0003f25270 */
[----:B------:R-:W-:Y:S06]  /*0b30*/  @!P0 BRA `(.L_x_8) ;  /* 0x00000000008c8947 */ /* 0x000fec0003800000 */
[----:B------:R-:W-:-:S05]  /*0b40*/  IADD3 R8, PT, PT, R7, R6, RZ ;  /* 0x0000000607087210 */ /* 0x000fca0007ffe0ff */
[CC--:B------:R-:W-:Y:S02]  /*0b50*/  IMAD R5, R8.reuse, R17.reuse, R22 ;  /* 0x0000001108057224 */ /* 0x0c0fe400078e0216 */
[----:B0-----:R-:W-:Y:S02]  /*0b60*/  IMAD R15, R8, R17, -R17 ;  /* 0x00000011080f7224 */ /* 0x001fe400078e0a11 */
[----:B------:R-:W-:-:S03]  /*0b70*/  IMAD.WIDE R4, R5, 0x4, R2 ;  /* 0x0000000405047825 */ /* 0x000fc600078e0202 */
[----:B------:R-:W-:Y:S01]  /*0b80*/  IADD3 R19, PT, PT, R15, R22, RZ ;  /* 0x000000160f137210 */ /* 0x000fe20007ffe0ff */
[----:B------:R-:W-:Y:S02]  /*0b90*/  IMAD.WIDE R12, R17, 0x4, R4 ;  /* 0x00000004110c7825 */ /* 0x000fe400078e0204 */
[----:B------:R-:W2:Y:S02]  /*0ba0*/  LDG.E.CONSTANT R4, desc[UR8][R4.64] ;  /* 0x0000000804047981 */ /* 0x000ea4000c1e9900 */
[----:B------:R-:W-:-:S04]  /*0bb0*/  IMAD.WIDE R18, R19, 0x4, R2 ;  /* 0x0000000413127825 */ /* 0x000fc800078e0202 */
[C---:B------:R-:W-:Y:S02]  /*0bc0*/  IMAD.WIDE R14, R17.reuse, 0x4, R12 ;  /* 0x00000004110e7825 */ /* 0x040fe400078e020c */
[----:B------:R-:W2:Y:S02]  /*0bd0*/  LDG.E.CONSTANT R19, desc[UR8][R18.64] ;  /* 0x0000000812137981 */ /* 0x000ea4000c1e9900 */
[----:B------:R-:W-:Y:S02]  /*0be0*/  IMAD.WIDE R24, R17, 0x4, R14 ;  /* 0x0000000411187825 */ /* 0x000fe400078e020e */
[----:B------:R-:W3:Y:S04]  /*0bf0*/  LDG.E.CONSTANT R13, desc[UR8][R12.64] ;  /* 0x000000080c0d7981 */ /* 0x000ee8000c1e9900 */
[----:B------:R-:W4:Y:S04]  /*0c00*/  LDG.E.CONSTANT R14, desc[UR8][R14.64] ;  /* 0x000000080e0e7981 */ /* 0x000f28000c1e9900 */
[----:B------:R-:W5:Y:S01]  /*0c10*/  LDG.E.CONSTANT R25, desc[UR8][R24.64] ;  /* 0x0000000818197981 */ /* 0x000f62000c1e9900 */
[----:B------:R-:W0:Y:S01]  /*0c20*/  S2R R27, SR_CgaCtaId ;  /* 0x00000000001b7919 */ /* 0x000e220000008800 */
[----:B------:R-:W-:-:S04]  /*0c30*/  MOV R8, 0x400 ;  /* 0x0000040000087802 */ /* 0x000fc80000000f00 */
[----:B0-----:R-:W-:Y:S01]  /*0c40*/  LEA R16, R27, R8, 0x18 ;  /* 0x000000081b107211 */ /* 0x001fe200078ec0ff */
[C---:B--2---:R-:W-:Y:S01]  /*0c50*/  FADD R8, R4.reuse, -R19 ;  /* 0x8000001304087221 */ /* 0x044fe20000000000 */
[----:B---3--:R-:W-:Y:S01]  /*0c60*/  FADD R27, -R4, R13 ;  /* 0x0000000d041b7221 */ /* 0x008fe20000000100 */
[----:B----4-:R-:W-:Y:S01]  /*0c70*/  FADD R29, -R13, R14 ;  /* 0x0000000e0d1d7221 */ /* 0x010fe20000000100 */
[----:B-----5:R-:W-:Y:S01]  /*0c80*/  FADD R5, -R14, R25 ;  /* 0x000000190e057221 */ /* 0x020fe20000000100 */
[----:B------:R-:W-:Y:S01]  /*0c90*/  LEA R4, R6, R16, 0x2 ;  /* 0x0000001006047211 */ /* 0x000fe200078e10ff */
[----:B------:R-:W-:Y:S01]  /*0ca0*/  FADD R13, |R8|, -RZ ;  /* 0x800000ff080d7221 */ /* 0x000fe20000000200 */
[----:B------:R-:W-:Y:S01]  /*0cb0*/  FADD R15, |R27|, -RZ ;  /* 0x800000ff1b0f7221 */ /* 0x000fe20000000200 */
[----:B------:R-:W-:Y:S01]  /*0cc0*/  FADD R19, |R29|, -RZ ;  /* 0x800000ff1d137221 */ /* 0x000fe20000000200 */
[----:B------:R-:W-:Y:S02]  /*0cd0*/  FADD R25, |R5|, -RZ ;  /* 0x800000ff05197221 */ /* 0x000fe40000000200 */
[----:B------:R1:W-:Y:S04]  /*0ce0*/  STS [R4], R13 ;  /* 0x0000000d04007388 */ /* 0x0003e80000000800 */
[----:B------:R1:W-:Y:S04]  /*0cf0*/  STS [R4+0x4], R15 ;  /* 0x0000040f04007388 */ /* 0x0003e80000000800 */
[----:B------:R1:W-:Y:S04]  /*0d00*/  STS [R4+0x8], R19 ;  /* 0x0000081304007388 */ /* 0x0003e80000000800 */
[----:B------:R1:W-:Y:S01]  /*0d10*/  STS [R4+0xc], R25 ;  /* 0x00000c1904007388 */ /* 0x0003e20000000800 */
[----:B------:R-:W-:-:S04]  /*0d20*/  FADD R8, R23, |R8| ;  /* 0x4000000817087221 */ /* 0x000fc80000000000 */
[----:B------:R-:W-:-:S04]  /*0d30*/  FADD R8, R8, |R27| ;  /* 0x4000001b08087221 */ /* 0x000fc80000000000 */
[----:B------:R-:W-:Y:S01]  /*0d40*/  FADD R8, R8, |R29| ;  /* 0x4000001d08087221 */ /* 0x000fe20000000000 */
[----:B------:R-:W-:-:S03]  /*0d50*/  IADD3 R6, PT, PT, R6, 0x4, RZ ;  /* 0x0000000406067810 */ /* 0x000fc60007ffe0ff */
[----:B-1----:R-:W-:-:S07]  /*0d60*/  FADD R23, R8, |R5| ;  /* 0x4000000508177221 */ /* 0x002fce0000000000 */
.L_x_8:
[----:B------:R-:W-:Y:S05]  /*0d70*/  @!P1 BRA `(.L_x_5) ;  /* 0x0000000000b09947 */ /* 0x000fea0003800000 */
[----:B------:R-:W-:Y:S02]  /*0d80*/  ISETP.NE.AND P0, PT, R10, 0x1, PT ;  /* 0x000000010a00780c */ /* 0x000fe40003f05270 */
[----:B------:R-:W-:-:S04]  /*0d90*/  LOP3.LUT R0, R0, 0x1, RZ, 0xc0, !PT ;  /* 0x0000000100007812 */ /* 0x000fc800078ec0ff */
[----:B------:R-:W-:-:S07]  /*0da0*/  ISETP.NE.U32.AND P1, PT, R0, 0x1, PT ;  /* 0x000000010000780c */ /* 0x000fce0003f25070 */
[----:B------:R-:W-:Y:S06]  /*0db0*/  @!P0 BRA `(.L_x_9) ;  /* 0x00000000005c8947 */ /* 0x000fec0003800000 */
[----:B------:R-:W-:-:S05]  /*0dc0*/  IADD3 R0, PT, PT, R7, R6, RZ ;  /* 0x0000000607007210 */ /* 0x000fca0007ffe0ff */
[CC--:B0-----:R-:W-:Y:S02]  /*0dd0*/  IMAD R13, R0.reuse, R17.reuse, -R17 ;  /* 0x00000011000d7224 */ /* 0x0c1fe400078e0a11 */
[----:B------:R-:W-:-:S03]  /*0de0*/  IMAD R5, R0, R17, R22 ;  /* 0x0000001100057224 */ /* 0x000fc600078e0216 */
[----:B------:R-:W-:Y:S01]  /*0df0*/  IADD3 R13, PT, PT, R13, R22, RZ ;  /* 0x000000160d0d7210 */ /* 0x000fe20007ffe0ff */
[----:B------:R-:W-:-:S04]  /*0e00*/  IMAD.WIDE R4, R5, 0x4, R2 ;  /* 0x0000000405047825 */ /* 0x000fc800078e0202 */
[----:B------:R-:W-:-:S04]  /*0e10*/  IMAD.WIDE R12, R13, 0x4, R2 ;  /* 0x000000040d0c7825 */ /* 0x000fc800078e0202 */
[----:B------:R-:W-:Y:S02]  /*0e20*/  IMAD.WIDE R14, R17, 0x4, R4 ;  /* 0x00000004110e7825 */ /* 0x000fe400078e0204 */
[----:B------:R-:W2:Y:S04]  /*0e30*/  LDG.E.CONSTANT R4, desc[UR8][R4.64] ;  /* 0x0000000804047981 */ /* 0x000ea8000c1e9900 */
[----:B------:R-:W2:Y:S04]  /*0e40*/  LDG.E.CONSTANT R13, desc[UR8][R12.64] ;  /* 0x000000080c0d7981 */ /* 0x000ea8000c1e9900 */
[----:B------:R-:W3:Y:S01]  /*0e50*/  LDG.E.CONSTANT R15, desc[UR8][R14.64] ;  /* 0x000000080e0f7981 */ /* 0x000ee2000c1e9900 */
[----:B------:R-:W-:Y:S01]  /*0e60*/  MOV R0, 0x400 ;  /* 0x0000040000007802 */ /* 0x000fe20000000f00 */
[----:B------:R-:W0:Y:S03]  /*0e70*/  S2R R19, SR_CgaCtaId ;  /* 0x0000000000137919 */ /* 0x000e260000008800 */
[----:B0-----:R-:W-:-:S04]  /*0e80*/  LEA R19, R19, R0, 0x18 ;  /* 0x0000000013137211 */ /* 0x001fc800078ec0ff */
[C---:B------:R-:W-:Y:S02]  /*0e90*/  LEA R19, R6.reuse, R19, 0x2 ;  /* 0x0000001306137211 */ /* 0x040fe400078e10ff */
[----:B------:R-:W-:Y:S01]  /*0ea0*/  IADD3 R6, PT, PT, R6, 0x2, RZ ;  /* 0x0000000206067810 */ /* 0x000fe20007ffe0ff */
[C---:B--2---:R-:W-:Y:S01]  /*0eb0*/  FADD R0, R4.reuse, -R13 ;  /* 0x8000000d04007221 */ /* 0x044fe20000000000 */
[----:B---3--:R-:W-:-:S03]  /*0ec0*/  FADD R10, -R4, R15 ;  /* 0x0000000f040a7221 */ /* 0x008fc60000000100 */
[----:B------:R-:W-:Y:S01]  /*0ed0*/  FADD R8, |R0|, -RZ ;  /* 0x800000ff00087221 */ /* 0x000fe20000000200 */
[----:B------:R-:W-:Y:S01]  /*0ee0*/  FADD R23, R23, |R0| ;  /* 0x4000000017177221 */ /* 0x000fe20000000000 */
[----:B------:R-:W-:-:S03]  /*0ef0*/  FADD R16, |R10|, -RZ ;  /* 0x800000ff0a107221 */ /* 0x000fc60000000200 */
[----:B------:R1:W-:Y:S01]  /*0f00*/  STS [R19], R8 ;  /* 0x0000000813007388 */ /* 0x0003e20000000800 */
[----:B------:R-:W-:-:S03]  /*0f10*/  FADD R23, R23, |R10| ;  /* 0x4000000a17177221 */ /* 0x000fc60000000000 */
[----:B------:R1:W-:Y:S04]  /*0f20*/  STS [R19+0x4], R16 ;  /* 0x0000041013007388 */ /* 0x0003e80000000800 */
.L_x_9:
[----:B------:R-:W-:Y:S05]  /*0f30*/  @P1 BRA `(.L_x_5) ;  /* 0x0000000000401947 */ /* 0x000fea0003800000 */
[----:B------:R-:W-:-:S05]  /*0f40*/  IADD3 R0, PT, PT, R7, R6, RZ ;  /* 0x0000000607007210 */ /* 0x000fca0007ffe0ff */
[CC--:B0-----:R-:W-:Y:S02]  /*0f50*/  IMAD R13, R0.reuse, R17.reuse, -R17 ;  /* 0x00000011000d7224 */ /* 0x0c1fe400078e0a11 */
[----:B------:R-:W-:-:S03]  /*0f60*/  IMAD R5, R0, R17, R22 ;  /* 0x0000001100057224 */ /* 0x000fc600078e0216 */
[----:B------:R-:W-:Y:S01]  /*0f70*/  IADD3 R13, PT, PT, R13, R22, RZ ;  /* 0x000000160d0d7210 */ /* 0x000fe20007ffe0ff */
[----:B------:R-:W-:-:S04]  /*0f80*/  IMAD.WIDE R4, R5, 0x4, R2 ;  /* 0x0000000405047825 */ /* 0x000fc800078e0202 */
[----:B------:R-:W-:Y:S02]  /*0f90*/  IMAD.WIDE R12, R13, 0x4, R2 ;  /* 0x000000040d0c7825 */ /* 0x000fe400078e0202 */
[----:B------:R-:W2:Y:S04]  /*0fa0*/  LDG.E.CONSTANT R4, desc[UR8][R4.64] ;  /* 0x0000000804047981 */ /* 0x000ea8000c1e9900 */
[----:B------:R-:W2:Y:S01]  /*0fb0*/  LDG.E.CONSTANT R13, desc[UR8][R12.64] ;  /* 0x000000080c0d7981 */ /* 0x000ea2000c1e9900 */
[----:B------:R-:W-:Y:S01]  /*0fc0*/  MOV R0, 0x400 ;  /* 0x0000040000007802 */ /* 0x000fe20000000f00 */
[----:B------:R-:W0:Y:S03]  /*0fd0*/  S2R R15, SR_CgaCtaId ;  /* 0x00000000000f7919 */ /* 0x000e260000008800 */
[----:B0-----:R-:W-:-:S04]  /*0fe0*/  LEA R15, R15, R0, 0x18 ;  /* 0x000000000f0f7211 */ /* 0x001fc800078ec0ff */
[----:B------:R-:W-:Y:S01]  /*0ff0*/  LEA R6, R6, R15, 0x2 ;  /* 0x0000000f06067211 */ /* 0x000fe200078e10ff */
[----:B--2---:R-:W-:-:S04]  /*1000*/  FADD R0, R4, -R13 ;  /* 0x8000000d04007221 */ /* 0x004fc80000000000 */
[----:B------:R-:W-:Y:S01]  /*1010*/  FADD R15, |R0|, -RZ ;  /* 0x800000ff000f7221 */ /* 0x000fe20000000200 */
[----:B------:R-:W-:-:S04]  /*1020*/  FADD R23, R23, |R0| ;  /* 0x4000000017177221 */ /* 0x000fc80000000000 */
[----:B------:R2:W-:Y:S03]  /*1030*/  STS [R6], R15 ;  /* 0x0000000f06007388 */ /* 0x0005e60000000800 */
.L_x_5:
[----:B------:R-:W-:Y:S01]  /*1040*/  IADD3 R9, PT, PT, R9, R17, RZ ;  /* 0x0000001109097210 */ /* 0x000fe20007ffe0ff */
[----:B------:R-:W3:Y:S04]  /*1050*/  S2UR UR5, SR_CgaCtaId ;  /* 0x00000000000579c3 */ /* 0x000ee80000008800 */
[----:B0-----:R-:W-:-:S04]  /*1060*/  IMAD.WIDE.U32 R12, R9, 0x4, R2 ;  /* 0x00000004090c7825 */ /* 0x001fc800078e0002 */
[----:B------:R-:W0:Y:S01]  /*1070*/  LDC R20, c[0x0][0x38c] ;  /* 0x0000e300ff147b82 */ /* 0x000e220000000800 */
[----:B-1----:R-:W2:Y:S01]  /*1080*/  LDG.E.CONSTANT R8, desc[UR8][R12.64] ;  /* 0x000000080c087981 */ /* 0x002ea2000c1e9900 */
[----:B------:R-:W-:Y:S01]  /*1090*/  UMOV UR4, 0x400 ;  /* 0x0000040000047882 */ /* 0x000fe20000000000 */
[----:B------:R-:W-:-:S05]  /*10a0*/  MOV R0, RZ ;  /* 0x000000ff00007202 */ /* 0x000fca0000000f00 */
[----:B------:R-:W1:Y:S01]  /*10b0*/  LDC R18, c[0x0][0x390] ;  /* 0x0000e400ff127b82 */ /* 0x000e620000000800 */
[----:B---3--:R-:W-:Y:S01]  /*10c0*/  ULEA UR4, UR5, UR4, 0x18 ;  /* 0x0000000405047291 */ /* 0x008fe2000f8ec0ff */
[C---:B0-----:R-:W-:Y:S01]  /*10d0*/  FADD R19, R20.reuse, R20 ;  /* 0x0000001414137221 */ /* 0x041fe20000000000 */
[----:B------:R-:W-:-:S03]  /*10e0*/  FMUL R20, R20, R20 ;  /* 0x0000001414147220 */ /* 0x000fc60000400000 */
[-C--:B-1----:R-:W-:Y:S01]  /*10f0*/  FMUL R19, R19, R18.reuse ;  /* 0x0000001213137220 */ /* 0x082fe20000400000 */
[----:B------:R-:W-:Y:S01]  /*1100*/  FMUL R18, R18, R18 ;  /* 0x0000001212127220 */ /* 0x000fe20000400000 */
[----:B--2---:R-:W-:-:S04]  /*1110*/  FADD R6, -R11, R8 ;  /* 0x000000080b067221 */ /* 0x004fc80000000100 */
[C---:B------:R-:W-:Y:S01]  /*1120*/  FADD R5, |R6|.reuse, R23 ;  /* 0x0000001706057221 */ /* 0x040fe20000000200 */
[----:B------:R-:W-:-:S04]  /*1130*/  FADD R4, |R6|, -RZ ;  /* 0x800000ff06047221 */ /* 0x000fc80000000200 */
[----:B------:R-:W-:Y:S01]  /*1140*/  FSETP.GT.AND P0, PT, R5, 9.9999999600419720025e-13, PT ;  /* 0x2b8cbccc0500780b */ /* 0x000fe20003f04000 */
[----:B------:R0:W-:-:S12]  /*1150*/  STS [UR4], R4 ;  /* 0x00000004ff007988 */ /* 0x0001d80008000804 */
[----:B0-----:R-:W-:Y:S05]  /*1160*/  @!P0 BRA `(.L_x_10) ;  /* 0x0000000000488947 */ /* 0x001fea0003800000 */
[----:B------:R-:W-:-:S04]  /*1170*/  IMAD R17, R7, R17, R22 ;  /* 0x0000001107117224 */ /* 0x000fc800078e0216 */
[----:B------:R-:W-:-:S06]  /*1180*/  IMAD.WIDE.U32 R2, R17, 0x4, R2 ;  /* 0x0000000411027825 */ /* 0x000fcc00078e0002 */
[----:B------:R-:W2:Y:S01]  /*1190*/  LDG.E.CONSTANT R3, desc[UR8][R2.64] ;  /* 0x0000000802037981 */ /* 0x000ea2000c1e9900 */
[----:B------:R-:W0:Y:S02]  /*11a0*/  MUFU.RCP R4, R5 ;  /* 0x0000000500047308 */ /* 0x000e240000001000 */
[----:B0-----:R-:W-:-:S04]  /*11b0*/  FFMA R13, -R5, R4, 1 ;  /* 0x3f800000050d7423 */ /* 0x001fc80000000104 */
[----:B------:R-:W-:Y:S01]  /*11c0*/  FFMA R13, R4, R13, R4 ;  /* 0x0000000d040d7223 */ /* 0x000fe20000000004 */
[----:B--2---:R-:W-:-:S04]  /*11d0*/  FADD R0, R8, -R3 ;  /* 0x8000000308007221 */ /* 0x004fc80000000000 */
[----:B------:R-:W0:Y:S01]  /*11e0*/  FCHK P0, |R0|, R5 ;  /* 0x0000000500007302 */ /* 0x000e220000000200 */
[----:B------:R-:W-:-:S04]  /*11f0*/  FFMA R4, |R0|, R13, RZ ;  /* 0x0000000d00047223 */ /* 0x000fc800000002ff */
[----:B------:R-:W-:-:S04]  /*1200*/  FFMA R10, -R5, R4, |R0| ;  /* 0x00000004050a7223 */ /* 0x000fc80000000500 */
[----:B------:R-:W-:Y:S01]  /*1210*/  FFMA R4, R13, R10, R4 ;  /* 0x0000000a0d047223 */ /* 0x000fe20000000004 */
[----:B0-----:R-:W-:Y:S06]  /*1220*/  @!P0 BRA `(.L_x_11) ;  /* 0x0000000000148947 */ /* 0x001fec0003800000 */
[----:B------:R-:W-:Y:S01]  /*1230*/  FADD R0, |R0|, -RZ ;  /* 0x800000ff00007221 */ /* 0x000fe20000000200 */
[----:B------:R-:W-:Y:S02]  /*1240*/  MOV R23, R5 ;  /* 0x0000000500177202 */ /* 0x000fe40000000f00 */
[----:B------:R-:W-:-:S07]  /*1250*/  MOV R24, 0x1270 ;  /* 0x0000127000187802 */ /* 0x000fce0000000f00 */
[----:B------:R-:W-:Y:S05]  /*1260*/  CALL.REL.NOINC `($__internal_0_$__cuda_sm3x_div_rn_noftz_f32_slowpath) ;  /* 0x0000001000507944 */ /* 0x000fea0003c00000 */
[----:B------:R-:W-:-:S07]  /*1270*/  MOV R4, R0 ;  /* 0x0000000000047202 */ /* 0x000fce0000000f00 */
.L_x_11:
[----:B------:R-:W-:-:S07]  /*1280*/  MOV R0, R4 ;  /* 0x0000000400007202 */ /* 0x000fce0000000f00 */
.L_x_10:
[----:B------:R-:W0:Y:S01]  /*1290*/  LDC R4, c[0x0][0x398] ;  /* 0x0000e600ff047b82 */ /* 0x000e220000000800 */
[-C--:B------:R-:W-:Y:S01]  /*12a0*/  FMUL R13, R0, R0.reuse ;  /* 0x00000000000d7220 */ /* 0x080fe20000400000 */
[----:B------:R-:W-:Y:S01]  /*12b0*/  FFMA R15, R19, R0, R18 ;  /* 0x00000000130f7223 */ /* 0x000fe20000000012 */
[----:B------:R-:W-:-:S03]  /*12c0*/  IADD3 R0, PT, PT, R21, 0x1, RZ ;  /* 0x0000000115007810 */ /* 0x000fc60007ffe0ff */
[----:B------:R-:W-:Y:S02]  /*12d0*/  FFMA R13, R20, R13, R15 ;  /* 0x0000000d140d7223 */ /* 0x000fe4000000000f */
[----:B------:R-:W1:Y:S02]  /*12e0*/  LDC.64 R2, c[0x0][0x3a8] ;  /* 0x0000ea00ff027b82 */ /* 0x000e640000000a00 */
[----:B------:R-:W-:Y:S01]  /*12f0*/  FFMA R6, R6, R13, R11 ;  /* 0x0000000d06067223 */ /* 0x000fe2000000000b */
[----:B0-----:R-:W-:Y:S01]  /*1300*/  ISETP.GE.U32.AND P0, PT, R0, R4, PT ;  /* 0x000000040000720c */ /* 0x001fe20003f06070 */
[----:B-1----:R-:W-:-:S05]  /*1310*/  IMAD.WIDE.U32 R2, R9, 0x4, R2 ;  /* 0x0000000409027825 */ /* 0x002fca00078e0002 */
[----:B------:R0:W-:Y:S07]  /*1320*/  STG.E desc[UR8][R2.64], R6 ;  /* 0x0000000602007986 */ /* 0x0001ee000c101908 */
[----:B------:R-:W-:Y:S05]  /*1330*/  @P0 EXIT ;  /* 0x000000000000094d */ /* 0x000fea0003800000 */
[----:B------:R-:W1:Y:S01]  /*1340*/  LDCU UR4, c[0x0][0x388] ;  /* 0x00007100ff0477ac */ /* 0x000e620008000800 */
[----:B0-----:R-:W-:Y:S02]  /*1350*/  IADD3 R2, PT, PT, -R21, -0x2, R4 ;  /* 0xfffffffe15027810 */ /* 0x001fe40007ffe104 */
[----:B------:R-:W-:Y:S02]  /*1360*/  MOV R3, R0 ;  /* 0x0000000000037202 */ /* 0x000fe40000000f00 */
[----:B------:R-:W-:Y:S01]  /*1370*/  ISETP.GE.U32.AND P0, PT, R2, 0x3, PT ;  /* 0x000000030200780c */ /* 0x000fe20003f06070 */
[----:B-1----:R-:W-:-:S06]  /*1380*/  ULOP3.LUT UR4, URZ, UR4, URZ, 0x33, !UPT ;  /* 0x00000004ff047292 */ /* 0x002fcc000f8e33ff */
[----:B------:R-:W-:Y:S01]  /*1390*/  IADD3 R2, PT, PT, -R7, UR4, R4 ;  /* 0x0000000407027c10 */ /* 0x000fe2000fffe104 */
[----:B------:R-:W-:-:S03]  /*13a0*/  UMOV UR4, 0x1 ;  /* 0x0000000100047882 */ /* 0x000fc60000000000 */
[----:B------:R-:W-:Y:S02]  /*13b0*/  LOP3.LUT R17, R2, 0x3, RZ, 0xc0, !PT ;  /* 0x0000000302117812 */ /* 0x000fe400078ec0ff */
[----:B------:R-:W-:Y:S05]  /*13c0*/  @!P0 BRA `(.L_x_12) ;  /* 0x0000000c000c8947 */ /* 0x000fea0003800000 */
[----:B------:R-:W0:Y:S01]  /*13d0*/  LDC R10, c[0x0][0x394] ;  /* 0x0000e500ff0a7b82 */ /* 0x000e220000000800 */
[C---:B------:R-:W-:Y:S01]  /*13e0*/  IADD3 R11, PT, PT, R7.reuse, 0x2, RZ ;  /* 0x00000002070b7810 */ /* 0x040fe20007ffe0ff */
[----:B------:R-:W1:Y:S01]  /*13f0*/  LDCU UR7, c[0x0][0x388] ;  /* 0x00007100ff0777ac */ /* 0x000e620008000800 */
[C---:B------:R-:W-:Y:S02]  /*1400*/  IADD3 R9, PT, PT, R7.reuse, 0x4, RZ ;  /* 0x0000000407097810 */ /* 0x040fe40007ffe0ff */
[----:B------:R-:W-:Y:S01]  /*1410*/  IADD3 R15, PT, PT, R7, 0x3, RZ ;  /* 0x00000003070f7810 */ /* 0x000fe20007ffe0ff */
[----:B------:R-:W-:Y:S01]  /*1420*/  UMOV UR4, 0x1 ;  /* 0x0000000100047882 */ /* 0x000fe20000000000 */
[C---:B------:R-:W-:Y:S02]  /*1430*/  IADD3 R13, PT, PT, R21.reuse, 0x2, RZ ;  /* 0x00000002150d7810 */ /* 0x040fe40007ffe0ff */
[C---:B------:R-:W-:Y:S02]  /*1440*/  IADD3 R23, PT, PT, R21.reuse, 0x3, RZ ;  /* 0x0000000315177810 */ /* 0x040fe40007ffe0ff */
[----:B------:R-:W-:-:S02]  /*1450*/  IADD3 R25, PT, PT, R21, 0x4, RZ ;  /* 0x0000000415197810 */ /* 0x000fc40007ffe0ff */
[----:B------:R-:W-:Y:S01]  /*1460*/  LOP3.LUT R2, R2, 0xfffffffc, RZ, 0xc0, !PT ;  /* 0xfffffffc02027812 */ /* 0x000fe200078ec0ff */
[-C--:B0-----:R-:W-:Y:S02]  /*1470*/  IMAD R7, R7, R10.reuse, R10 ;  /* 0x0000000a07077224 */ /* 0x081fe400078e020a */
[-CC-:B------:R-:W-:Y:S02]  /*1480*/  IMAD R14, R11, R10.reuse, R22.reuse ;  /* 0x0000000a0b0e7224 */ /* 0x180fe400078e0216 */
[-CC-:B------:R-:W-:Y:S01]  /*1490*/  IMAD R16, R9, R10.reuse, R22.reuse ;  /* 0x0000000a09107224 */ /* 0x180fe200078e0216 */
[----:B------:R-:W-:Y:S01]  /*14a0*/  IADD3 R9, PT, PT, -R2, RZ, RZ ;  /* 0x000000ff02097210 */ /* 0x000fe20007ffe1ff */
[--C-:B------:R-:W-:Y:S01]  /*14b0*/  IMAD R15, R15, R10, R22.reuse ;  /* 0x0000000a0f0f7224 */ /* 0x100fe200078e0216 */
[----:B------:R-:W-:Y:S01]  /*14c0*/  IADD3 R7, PT, PT, R7, R22, RZ ;  /* 0x0000001607077210 */ /* 0x000fe20007ffe0ff */
[-CC-:B------:R-:W-:Y:S02]  /*14d0*/  IMAD R13, R13, R10.reuse, R22.reuse ;  /* 0x0000000a0d0d7224 */ /* 0x180fe400078e0216 */
[----:B------:R-:W-:-:S02]  /*14e0*/  IMAD R12, R23, R10, R22 ;  /* 0x0000000a170c7224 */ /* 0x000fc400078e0216 */
[-CC-:B------:R-:W-:Y:S02]  /*14f0*/  IMAD R11, R25, R10.reuse, R22.reuse ;  /* 0x0000000a190b7224 */ /* 0x180fe400078e0216 */
[----:B-1----:R-:W-:-:S07]  /*1500*/  IMAD R10, R3, R10, R22 ;  /* 0x0000000a030a7224 */ /* 0x002fce00078e0216 */
.L_x_18:
[----:B------:R-:W0:Y:S02]  /*1510*/  LDC.64 R2, c[0x0][0x380] ;  /* 0x0000e000ff027b82 */ /* 0x000e240000000a00 */
[----:B0-----:R-:W-:-:S05]  /*1520*/  IMAD.WIDE.U32 R24, R10, 0x4, R2 ;  /* 0x000000040a187825 */ /* 0x001fca00078e0002 */
[----:B------:R-:W2:Y:S01]  /*1530*/  LDG.E.CONSTANT R29, desc[UR8][R24.64] ;  /* 0x00000008181d7981 */ /* 0x000ea2000c1e9900 */
[----:B------:R-:W0:Y:S01]  /*1540*/  S2UR UR6, SR_CgaCtaId ;  /* 0x00000000000679c3 */ /* 0x000e220000008800 */
[----:B------:R-:W-:Y:S02]  /*1550*/  UMOV UR5, 0x400 ;  /* 0x0000040000057882 */ /* 0x000fe40000000000 */
[----:B0-----:R-:W-:-:S04]  /*1560*/  ULEA UR5, UR6, UR5, 0x18 ;  /* 0x0000000506057291 */ /* 0x001fc8000f8ec0ff */
[----:B------:R-:W-:Y:S02]  /*1570*/  ULEA UR6, UR4, UR5, 0x2 ;  /* 0x0000000504067291 */ /* 0x000fe4000f8e10ff */
[----:B------:R-:W-:-:S07]  /*1580*/  UIADD3 UR4, UPT, UPT, UR4, 0x1, URZ ;  /* 0x0000000104047890 */ /* 0x000fce000fffe0ff */
[----:B------:R-:W0:Y:S02]  /*1590*/  LDS R0, [UR6] ;  /* 0x00000006ff007984 */ /* 0x000e240008000800 */
[----:B0-----:R-:W-:Y:S01]  /*15a0*/  FADD R5, -R0, R5 ;  /* 0x0000000500057221 */ /* 0x001fe20000000100 */
[----:B------:R-:W-:Y:S02]  /*15b0*/  HFMA2 R0, -RZ, RZ, 0, 0 ;  /* 0x00000000ff007431 */ /* 0x000fe400000001ff */
[----:B--2---:R-:W-:-:S04]  /*15c0*/  FADD R8, R29, -R8 ;  /* 0x800000081d087221 */ /* 0x004fc80000000000 */
[----:B------:R-:W-:Y:S01]  /*15d0*/  FADD R5, R5, |R8| ;  /* 0x4000000805057221 */ /* 0x000fe20000000000 */
[----:B------:R-:W-:-:S04]  /*15e0*/  FADD R4, |R8|, -RZ ;  /* 0x800000ff08047221 */ /* 0x000fc80000000200 */
[----:B------:R-:W-:Y:S01]  /*15f0*/  FSETP.GT.AND P0, PT, R5, 9.9999999600419720025e-13, PT ;  /* 0x2b8cbccc0500780b */ /* 0x000fe20003f04000 */
[----:B------:R0:W-:-:S12]  /*1600*/  STS [UR6], R4 ;  /* 0x00000004ff007988 */ /* 0x0001d80008000806 */
[----:B0-----:R-:W-:Y:S05]  /*1610*/  @!P0 BRA `(.L_x_13) ;  /* 0x0000000000448947 */ /* 0x001fea0003800000 */
[----:B------:R-:W-:-:S05]  /*1620*/  IMAD.WIDE R2, R7, 0x4, R2 ;  /* 0x0000000407027825 */ /* 0x000fca00078e0202 */
        /* <DEDUP_REMOVED lines=15> */
.L_x_14:
[----:B------:R-:W-:-:S07]  /*1720*/  MOV R0, R4 ;  /* 0x0000000400007202 */ /* 0x000fce0000000f00 */
.L_x_13:
[----:B------:R-:W0:Y:S02]  /*1730*/  LDC.64 R2, c[0x0][0x380] ;  /* 0x0000e000ff027b82 */ /* 0x000e240000000a00 */
[----:B0-----:R-:W-:-:S05]  /*1740*/  IMAD.WIDE.U32 R24, R13, 0x4, R2 ;  /* 0x000000040d187825 */ /* 0x001fca00078e0002 */
[----:B------:R0:W2:Y:S01]  /*1750*/  LDG.E.CONSTANT R8, desc[UR8][R24.64] ;  /* 0x0000000818087981 */ /* 0x0000a2000c1e9900 */
[----:B------:R-:W-:Y:S01]  /*1760*/  UISETP.NE.AND UP0, UPT, UR4, UR7, UPT ;  /* 0x000000070400728c */ /* 0x000fe2000bf05270 */
[-C--:B------:R-:W-:Y:S01]  /*1770*/  FMUL R23, R0, R0.reuse ;  /* 0x0000000000177220 */ /* 0x080fe20000400000 */
[----:B------:R-:W-:Y:S01]  /*1780*/  FFMA R27, R19, R0, R18 ;  /* 0x00000000131b7223 */ /* 0x000fe20000000012 */
[--C-:B------:R-:W-:Y:S01]  /*1790*/  FADD R0, R29, -R6.reuse ;  /* 0x800000061d007221 */ /* 0x100fe20000000000 */
[----:B------:R-:W-:Y:S02]  /*17a0*/  USEL UR4, UR4, URZ, UP0 ;  /* 0x000000ff04047287 */ /* 0x000fe40008000000 */
[----:B------:R-:W-:Y:S02]  /*17b0*/  FFMA R27, R20, R23, R27 ;  /* 0x00000017141b7223 */ /* 0x000fe4000000001b */
[----:B------:R-:W-:Y:S01]  /*17c0*/  ULEA UR6, UR4, UR5, 0x2 ;  /* 0x0000000504067291 */ /* 0x000fe2000f8e10ff */
[----:B0-----:R-:W0:Y:S01]  /*17d0*/  LDC.64 R24, c[0x0][0x3a8] ;  /* 0x0000ea00ff187b82 */ /* 0x001e220000000a00 */
[----:B------:R-:W-:Y:S01]  /*17e0*/  FFMA R27, R27, R0, R6 ;  /* 0x000000001b1b7223 */ /* 0x000fe20000000006 */
[----:B------:R-:W-:Y:S01]  /*17f0*/  UIADD3 UR4, UPT, UPT, UR4, 0x1, URZ ;  /* 0x0000000104047890 */ /* 0x000fe2000fffe0ff */
[----:B------:R-:W-:-:S05]  /*1800*/  MOV R0, RZ ;  /* 0x000000ff00007202 */ /* 0x000fca0000000f00 */
[----:B------:R-:W1:Y:S01]  /*1810*/  LDS R4, [UR6] ;  /* 0x00000006ff047984 */ /* 0x000e620008000800 */
[----:B0-----:R-:W-:-:S05]  /*1820*/  IMAD.WIDE.U32 R24, R10, 0x4, R24 ;  /* 0x000000040a187825 */ /* 0x001fca00078e0018 */
[----:B------:R0:W-:Y:S01]  /*1830*/  STG.E desc[UR8][R24.64], R27 ;  /* 0x0000001b18007986 */ /* 0x0001e2000c101908 */
[----:B-1----:R-:W-:Y:S01]  /*1840*/  FADD R4, R5, -R4 ;  /* 0x8000000405047221 */ /* 0x002fe20000000000 */
[----:B--2---:R-:W-:-:S04]  /*1850*/  FADD R29, -R29, R8 ;  /* 0x000000081d1d7221 */ /* 0x004fc80000000100 */
[----:B------:R-:W-:Y:S01]  /*1860*/  FADD R6, R4, |R29| ;  /* 0x4000001d04067221 */ /* 0x000fe20000000000 */
[----:B------:R-:W-:-:S04]  /*1870*/  FADD R23, |R29|, -RZ ;  /* 0x800000ff1d177221 */ /* 0x000fc80000000200 */
[----:B------:R-:W-:Y:S01]  /*1880*/  FSETP.GT.AND P0, PT, R6, 9.9999999600419720025e-13, PT ;  /* 0x2b8cbccc0600780b */ /* 0x000fe20003f04000 */
[----:B------:R0:W-:-:S12]  /*1890*/  STS [UR6], R23 ;  /* 0x00000017ff007988 */ /* 0x0001d80008000806 */
[----:B0-----:R-:W-:Y:S05]  /*18a0*/  @!P0 BRA `(.L_x_15) ;  /* 0x00000000003c8947 */ /* 0x001fea0003800000 */
[----:B------:R-:W-:-:S06]  /*18b0*/  IMAD.WIDE R2, R14, 0x4, R2 ;  /* 0x000000040e027825 */ /* 0x000fcc00078e0202 */
        /* <DEDUP_REMOVED lines=14> */
.L_x_15:
[----:B------:R-:W0:Y:S01]  /*19a0*/  LDC.64 R2, c[0x0][0x380] ;  /* 0x0000e000ff027b82 */ /* 0x000e220000000a00 */
[----:B------:R-:W-:-:S07]  /*19b0*/  UISETP.NE.AND UP0, UPT, UR4, UR7, UPT ;  /* 0x000000070400728c */ /* 0x000fce000bf05270 */
[----:B------:R-:W1:Y:S01]  /*19c0*/  LDC.64 R24, c[0x0][0x3a8] ;  /* 0x0000ea00ff187b82 */ /* 0x000e620000000a00 */
[----:B0-----:R-:W-:-:S06]  /*19d0*/  IMAD.WIDE.U32 R4, R12, 0x4, R2 ;  /* 0x000000040c047825 */ /* 0x001fcc00078e0002 */
[----:B------:R-:W2:Y:S01]  /*19e0*/  LDG.E.CONSTANT R5, desc[UR8][R4.64] ;  /* 0x0000000804057981 */ /* 0x000ea2000c1e9900 */
[----:B------:R-:W-:Y:S01]  /*19f0*/  USEL UR4, UR4, URZ, UP0 ;  /* 0x000000ff04047287 */ /* 0x000fe20008000000 */
[-C--:B------:R-:W-:Y:S01]  /*1a00*/  FMUL R29, R0, R0.reuse ;  /* 0x00000000001d7220 */ /* 0x080fe20000400000 */
[----:B------:R-:W-:Y:S01]  /*1a10*/  FFMA R0, R19, R0, R18 ;  /* 0x0000000013007223 */ /* 0x000fe20000000012 */
[----:B------:R-:W-:Y:S01]  /*1a20*/  FADD R26, -R27, R8 ;  /* 0x000000081b1a7221 */ /* 0x000fe20000000100 */
[----:B------:R-:W-:Y:S01]  /*1a30*/  ULEA UR6, UR4, UR5, 0x2 ;  /* 0x0000000504067291 */ /* 0x000fe2000f8e10ff */
[----:B-1----:R-:W-:-:S04]  /*1a40*/  IMAD.WIDE.U32 R24, R13, 0x4, R24 ;  /* 0x000000040d187825 */ /* 0x002fc800078e0018 */
[----:B------:R-:W-:Y:S01]  /*1a50*/  FFMA R0, R20, R29, R0 ;  /* 0x0000001d14007223 */ /* 0x000fe20000000000 */
[----:B------:R-:W-:-:S03]  /*1a60*/  UIADD3 UR4, UPT, UPT, UR4, 0x1, URZ ;  /* 0x0000000104047890 */ /* 0x000fc6000fffe0ff */
[----:B------:R-:W-:Y:S01]  /*1a70*/  FFMA R27, R0, R26, R27 ;  /* 0x0000001a001b7223 */ /* 0x000fe2000000001b */
[----:B------:R-:W-:Y:S01]  /*1a80*/  HFMA2 R0, -RZ, RZ, 0, 0 ;  /* 0x00000000ff007431 */ /* 0x000fe200000001ff */
[----:B------:R-:W0:Y:S04]  /*1a90*/  LDS R23, [UR6] ;  /* 0x00000006ff177984 */ /* 0x000e280008000800 */
[----:B------:R1:W-:Y:S01]  /*1aa0*/  STG.E desc[UR8][R24.64], R27 ;  /* 0x0000001b18007986 */ /* 0x0003e2000c101908 */
[----:B0-----:R-:W-:Y:S01]  /*1ab0*/  FADD R6, R6, -R23 ;  /* 0x8000001706067221 */ /* 0x001fe20000000000 */
[----:B--2---:R-:W-:-:S04]  /*1ac0*/  FADD R29, -R8, R5 ;  /* 0x00000005081d7221 */ /* 0x004fc80000000100 */
[----:B------:R-:W-:Y:S01]  /*1ad0*/  FADD R6, R6, |R29| ;  /* 0x4000001d06067221 */ /* 0x000fe20000000000 */
[----:B------:R-:W-:-:S04]  /*1ae0*/  FADD R4, |R29|, -RZ ;  /* 0x800000ff1d047221 */ /* 0x000fc80000000200 */
[----:B------:R-:W-:Y:S01]  /*1af0*/  FSETP.GT.AND P0, PT, R6, 9.9999999600419720025e-13, PT ;  /* 0x2b8cbccc0600780b */ /* 0x000fe20003f04000 */
[----:B------:R1:W-:-:S12]  /*1b00*/  STS [UR6], R4 ;  /* 0x00000004ff007988 */ /* 0x0003d80008000806 */
[----:B-1----:R-:W-:Y:S05]  /*1b10*/  @!P0 BRA `(.L_x_16) ;  /* 0x00000000003c8947 */ /* 0x002fea0003800000 */
        /* <DEDUP_REMOVED lines=15> */
.L_x_16:
[----:B------:R-:W0:Y:S01]  /*1c10*/  LDC.64 R2, c[0x0][0x380] ;  /* 0x0000e000ff027b82 */ /* 0x000e220000000a00 */
[----:B------:R-:W-:-:S07]  /*1c20*/  UISETP.NE.AND UP0, UPT, UR4, UR7, UPT ;  /* 0x000000070400728c */ /* 0x000fce000bf05270 */
[----:B------:R-:W1:Y:S01]  /*1c30*/  LDC.64 R24, c[0x0][0x3a8] ;  /* 0x0000ea00ff187b82 */ /* 0x000e620000000a00 */
[----:B0-----:R-:W-:-:S05]  /*1c40*/  IMAD.WIDE.U32 R28, R11, 0x4, R2 ;  /* 0x000000040b1c7825 */ /* 0x001fca00078e0002 */
[----:B------:R-:W2:Y:S01]  /*1c50*/  LDG.E.CONSTANT R8, desc[UR8][R28.64] ;  /* 0x000000081c087981 */ /* 0x000ea2000c1e9900 */
[----:B------:R-:W-:Y:S01]  /*1c60*/  USEL UR4, UR4, URZ, UP0 ;  /* 0x000000ff04047287 */ /* 0x000fe20008000000 */
[-C--:B------:R-:W-:Y:S01]  /*1c70*/  FMUL R4, R0, R0.reuse ;  /* 0x0000000000047220 */ /* 0x080fe20000400000 */
[----:B------:R-:W-:Y:S01]  /*1c80*/  FFMA R0, R19, R0, R18 ;  /* 0x0000000013007223 */ /* 0x000fe20000000012 */
[----:B-1----:R-:W-:Y:S01]  /*1c90*/  IMAD.WIDE.U32 R24, R12, 0x4, R24 ;  /* 0x000000040c187825 */ /* 0x002fe200078e0018 */
[----:B------:R-:W-:-:S03]  /*1ca0*/  ULEA UR5, UR4, UR5, 0x2 ;  /* 0x0000000504057291 */ /* 0x000fc6000f8e10ff */
[----:B------:R-:W-:Y:S01]  /*1cb0*/  FFMA R0, R20, R4, R0 ;  /* 0x0000000414007223 */ /* 0x000fe20000000000 */
[----:B------:R-:W-:Y:S01]  /*1cc0*/  FADD R4, -R27, R5 ;  /* 0x000000051b047221 */ /* 0x000fe20000000100 */
[----:B------:R-:W-:-:S03]  /*1cd0*/  UIADD3 UR4, UPT, UPT, UR4, 0x1, URZ ;  /* 0x0000000104047890 */ /* 0x000fc6000fffe0ff */
[----:B------:R-:W-:Y:S01]  /*1ce0*/  FFMA R27, R0, R4, R27 ;  /* 0x00000004001b7223 */ /* 0x000fe2000000001b */
[----:B------:R-:W-:Y:S01]  /*1cf0*/  UISETP.NE.AND UP0, UPT, UR4, UR7, UPT ;  /* 0x000000070400728c */ /* 0x000fe2000bf05270 */
[----:B------:R-:W0:Y:S03]  /*1d00*/  LDS R23, [UR5] ;  /* 0x00000005ff177984 */ /* 0x000e260008000800 */
[----:B------:R-:W-:Y:S01]  /*1d10*/  USEL UR4, UR4, URZ, UP0 ;  /* 0x000000ff04047287 */ /* 0x000fe20008000000 */
[----:B------:R1:W-:Y:S01]  /*1d20*/  STG.E desc[UR8][R24.64], R27 ;  /* 0x0000001b18007986 */ /* 0x0003e2000c101908 */
[----:B0-----:R-:W-:Y:S01]  /*1d30*/  FADD R23, R6, -R23 ;  /* 0x8000001706177221 */ /* 0x001fe20000000000 */
[----:B--2---:R-:W-:-:S04]  /*1d40*/  FADD R0, -R5, R8 ;  /* 0x0000000805007221 */ /* 0x004fc80000000100 */
[----:B------:R-:W-:Y:S01]  /*1d50*/  FADD R5, R23, |R0| ;  /* 0x4000000017057221 */ /* 0x000fe20000000000 */
[----:B------:R-:W-:Y:S01]  /*1d60*/  FADD R4, |R0|, -RZ ;  /* 0x800000ff00047221 */ /* 0x000fe20000000200 */
[----:B------:R-:W-:-:S03]  /*1d70*/  MOV R0, RZ ;  /* 0x000000ff00007202 */ /* 0x000fc60000000f00 */
        /* <DEDUP_REMOVED lines=10> */
[----:B------:R-:W-:-:S04]  /*1e20*/  FFMA R4, R0, |R6|, RZ ;  /* 0x4000000600047223 */ /* 0x000fc800000000ff */
[----:B------:R-:W-:-:S04]  /*1e30*/  FFMA R23, -R5, R4, |R6| ;  /* 0x0000000405177223 */ /* 0x000fc80000000506 */
[----:B------:R-:W-:Y:S01]  /*1e40*/  FFMA R0, R0, R23, R4 ;  /* 0x0000001700007223 */ /* 0x000fe20000000004 */
[----:B0-----:R-:W-:Y:S06]  /*1e50*/  @!P0 BRA `(.L_x_17) ;  /* 0x0000000000108947 */ /* 0x001fec0003800000 */
[----:B------:R-:W-:Y:S01]  /*1e60*/  FADD R0, |R6|, -RZ ;  /* 0x800000ff06007221 */ /* 0x000fe20000000200 */
[----:B------:R-:W-:Y:S02]  /*1e70*/  MOV R23, R5 ;  /* 0x0000000500177202 */ /* 0x000fe40000000f00 */
[----:B------:R-:W-:-:S07]  /*1e80*/  MOV R24, 0x1ea0 ;  /* 0x00001ea000187802 */ /* 0x000fce0000000f00 */
[----:B------:R-:W-:Y:S05]  /*1e90*/  CALL.REL.NOINC `($__internal_0_$__cuda_sm3x_div_rn_noftz_f32_slowpath) ;  /* 0x0000000400447944 */ /* 0x000fea0003c00000 */
.L_x_17:
[----:B------:R-:W0:Y:S01]  /*1ea0*/  LDC.64 R2, c[0x0][0x3a8] ;  /* 0x0000ea00ff027b82 */ /* 0x000e220000000a00 */
[-C--:B------:R-:W-:Y:S01]  /*1eb0*/  FMUL R23, R0, R0.reuse ;  /* 0x0000000000177220 */ /* 0x080fe20000400000 */
[----:B------:R-:W-:Y:S01]  /*1ec0*/  FFMA R25, R19, R0, R18 ;  /* 0x0000000013197223 */ /* 0x000fe20000000012 */
[----:B------:R-:W-:Y:S01]  /*1ed0*/  FADD R0, R8, -R27 ;  /* 0x8000001b08007221 */ /* 0x000fe20000000000 */
[----:B------:R-:W-:Y:S02]  /*1ee0*/  IADD3 R9, PT, PT, R9, 0x4, RZ ;  /* 0x0000000409097810 */ /* 0x000fe40007ffe0ff */
[----:B------:R-:W-:Y:S01]  /*1ef0*/  FFMA R6, R20, R23, R25 ;  /* 0x0000001714067223 */ /* 0x000fe20000000019 */
[----:B------:R-:W-:Y:S01]  /*1f00*/  IADD3 R21, PT, PT, R21, 0x4, RZ ;  /* 0x0000000415157810 */ /* 0x000fe20007ffe0ff */
[----:B------:R-:W1:Y:S01]  /*1f10*/  LDC R4, c[0x0][0x394] ;  /* 0x0000e500ff047b82 */ /* 0x000e620000000800 */
[----:B------:R-:W-:Y:S01]  /*1f20*/  ISETP.NE.AND P0, PT, R9, RZ, PT ;  /* 0x000000ff0900720c */ /* 0x000fe20003f05270 */
[----:B------:R-:W-:Y:S01]  /*1f30*/  FFMA R6, R6, R0, R27 ;  /* 0x0000000006067223 */ /* 0x000fe2000000001b */
[----:B0-----:R-:W-:-:S05]  /*1f40*/  IMAD.WIDE.U32 R2, R11, 0x4, R2 ;  /* 0x000000040b027825 */ /* 0x001fca00078e0002 */
[----:B------:R0:W-:Y:S01]  /*1f50*/  STG.E desc[UR8][R2.64], R6 ;  /* 0x0000000602007986 */ /* 0x0001e2000c101908 */
[C---:B-1----:R-:W-:Y:S02]  /*1f60*/  LEA R16, R4.reuse, R16, 0x2 ;  /* 0x0000001004107211 */ /* 0x042fe400078e10ff */
[C---:B------:R-:W-:Y:S02]  /*1f70*/  LEA R15, R4.reuse, R15, 0x2 ;  /* 0x0000000f040f7211 */ /* 0x040fe400078e10ff */
[C---:B------:R-:W-:Y:S02]  /*1f80*/  LEA R14, R4.reuse, R14, 0x2 ;  /* 0x0000000e040e7211 */ /* 0x040fe400078e10ff */
[C---:B------:R-:W-:Y:S02]  /*1f90*/  LEA R7, R4.reuse, R7, 0x2 ;  /* 0x0000000704077211 */ /* 0x040fe400078e10ff */
[C---:B------:R-:W-:Y:S02]  /*1fa0*/  LEA R13, R4.reuse, R13, 0x2 ;  /* 0x0000000d040d7211 */ /* 0x040fe400078e10ff */
[----:B------:R-:W-:-:S02]  /*1fb0*/  LEA R12, R4, R12, 0x2 ;  /* 0x0000000c040c7211 */ /* 0x000fc400078e10ff */
[C---:B------:R-:W-:Y:S02]  /*1fc0*/  LEA R10, R4.reuse, R10, 0x2 ;  /* 0x0000000a040a7211 */ /* 0x040fe400078e10ff */
[----:B------:R-:W-:Y:S01]  /*1fd0*/  LEA R11, R4, R11, 0x2 ;  /* 0x0000000b040b7211 */ /* 0x000fe200078e10ff */
[----:B0-----:R-:W-:Y:S06]  /*1fe0*/  @P0 BRA `(.L_x_18) ;  /* 0xfffffff400480947 */ /* 0x001fec000383ffff */
[----:B------:R-:W-:-:S07]  /*1ff0*/  IADD3 R3, PT, PT, R21, 0x1, RZ ;  /* 0x0000000115037810 */ /* 0x000fce0007ffe0ff */
.L_x_12:
[----:B------:R-:W-:-:S13]  /*2000*/  ISETP.NE.AND P0, PT, R17, RZ, PT ;  /* 0x000000ff1100720c */ /* 0x000fda0003f05270 */
[----:B------:R-:W-:Y:S05]  /*2010*/  @!P0 EXIT ;  /* 0x000000000000894d */ /* 0x000fea0003800000 */
[----:B------:R-:W0:Y:S01]  /*2020*/  LDCU UR5, c[0x0][0x388] ;  /* 0x00007100ff0577ac */ /* 0x000e220008000800 */
[----:B------:R-:W1:Y:S01]  /*2030*/  LDC R7, c[0x0][0x394] ;  /* 0x0000e500ff077b82 */ /* 0x000e620000000800 */
[----:B------:R-:W-:Y:S01]  /*2040*/  IADD3 R17, PT, PT, -R17, RZ, RZ ;  /* 0x000000ff11117210 */ /* 0x000fe20007ffe1ff */
[----:B------:R-:W2:Y:S01]  /*2050*/  LDCU UR6, c[0x0][0x394] ;  /* 0x00007280ff0677ac */ /* 0x000ea20008000800 */
[----:B------:R-:W3:Y:S05]  /*2060*/  LDCU UR7, c[0x0][0x388] ;  /* 0x00007100ff0777ac */ /* 0x000eea0008000800 */
[----:B------:R-:W4:Y:S08]  /*2070*/  LDC.64 R12, c[0x0][0x3a8] ;  /* 0x0000ea00ff0c7b82 */ /* 0x000f300000000a00 */
[----:B------:R-:W1:Y:S01]  /*2080*/  LDC.64 R14, c[0x0][0x380] ;  /* 0x0000e000ff0e7b82 */ /* 0x000e620000000a00 */
[C---:B0-----:R-:W-:Y:S01]  /*2090*/  IADD3 R9, PT, PT, R3.reuse, -UR5, RZ ;  /* 0x8000000503097c10 */ /* 0x041fe2000fffe0ff */
[----:B--2---:R-:W-:-:S04]  /*20a0*/  IMAD R10, R3, UR6, R22 ;  /* 0x00000006030a7c24 */ /* 0x004fc8000f8e0216 */
[----:B---3--:R-:W-:-:S07]  /*20b0*/  IMAD R22, R9, UR6, R22 ;  /* 0x0000000609167c24 */ /* 0x008fce000f8e0216 */
.L_x_20:
[----:B01----:R-:W-:-:S05]  /*20c0*/  IMAD.WIDE.U32 R2, R10, 0x4, R14 ;  /* 0x000000040a027825 */ /* 0x003fca00078e000e */
        /* <DEDUP_REMOVED lines=8> */
[----:B--2---:R-:W-:-:S04]  /*2150*/  FADD R11, R9, -R8 ;  /* 0x80000008090b7221 */ /* 0x004fc80000000000 */
[----:B------:R-:W-:Y:S01]  /*2160*/  FADD R5, R0, |R11| ;  /* 0x4000000b00057221 */ /* 0x000fe20000000000 */
[----:B------:R-:W-:Y:S01]  /*2170*/  FADD R4, |R11|, -RZ ;  /* 0x800000ff0b047221 */ /* 0x000fe20000000200 */
[----:B------:R-:W-:-:S03]  /*2180*/  HFMA2 R0, -RZ, RZ, 0, 0 ;  /* 0x00000000ff007431 */ /* 0x000fc600000001ff */
        /* <DEDUP_REMOVED lines=17> */
[----:B----4-:R-:W-:Y:S05]  /*22a0*/  CALL.REL.NOINC `($__internal_0_$__cuda_sm3x_div_rn_noftz_f32_slowpath) ;  /* 0x0000000000407944 */ /* 0x010fea0003c00000 */
.L_x_19:
[-C--:B------:R-:W-:Y:S01]  /*22b0*/  FMUL R3, R0, R0.reuse ;  /* 0x0000000000037220 */ /* 0x080fe20000400000 */
[----:B------:R-:W-:Y:S01]  /*22c0*/  FFMA R11, R19, R0, R18 ;  /* 0x00000000130b7223 */ /* 0x000fe20000000012 */
[----:B------:R-:W-:Y:S01]  /*22d0*/  FADD R0, R9, -R6 ;  /* 0x8000000609007221 */ /* 0x000fe20000000000 */
[----:B------:R-:W-:Y:S01]  /*22e0*/  IADD3 R17, PT, PT, R17, 0x1, RZ ;  /* 0x0000000111117810 */ /* 0x000fe20007ffe0ff */
[----:B------:R-:W-:Y:S01]  /*22f0*/  UISETP.NE.AND UP0, UPT, UR4, UR7, UPT ;  /* 0x000000070400728c */ /* 0x000fe2000bf05270 */
[----:B------:R-:W-:Y:S01]  /*2300*/  FFMA R11, R20, R3, R11 ;  /* 0x00000003140b7223 */ /* 0x000fe2000000000b */
[----:B----4-:R-:W-:Y:S01]  /*2310*/  IMAD.WIDE.U32 R2, R10, 0x4, R12 ;  /* 0x000000040a027825 */ /* 0x010fe200078e000c */
[----:B------:R-:W-:Y:S01]  /*2320*/  ISETP.NE.AND P0, PT, R17, RZ, PT ;  /* 0x000000ff1100720c */ /* 0x000fe20003f05270 */
[----:B------:R-:W-:Y:S02]  /*2330*/  USEL UR4, UR4, URZ, UP0 ;  /* 0x000000ff04047287 */ /* 0x000fe40008000000 */
[----:B------:R-:W-:Y:S01]  /*2340*/  FFMA R6, R11, R0, R6 ;  /* 0x000000000b067223 */ /* 0x000fe20000000006 */
[----:B------:R-:W-:-:S02]  /*2350*/  IADD3 R22, PT, PT, R22, R7, RZ ;  /* 0x0000000716167210 */ /* 0x000fc40007ffe0ff */
[----:B------:R-:W-:Y:S02]  /*2360*/  MOV R8, R9 ;  /* 0x0000000900087202 */ /* 0x000fe40000000f00 */
[----:B------:R0:W-:Y:S01]  /*2370*/  STG.E desc[UR8][R2.64], R6 ;  /* 0x0000000602007986 */ /* 0x0001e2000c101908 */
[----:B------:R-:W-:-:S04]  /*2380*/  IADD3 R10, PT, PT, R10, R7, RZ ;  /* 0x000000070a0a7210 */ /* 0x000fc80007ffe0ff */
[----:B------:R-:W-:Y:S05]  /*2390*/  @P0 BRA `(.L_x_20) ;  /* 0xfffffffc00480947 */ /* 0x000fea000383ffff */
[----:B------:R-:W-:Y:S05]  /*23a0*/  EXIT ;  /* 0x000000000000794d */ /* 0x000fea0003800000 */
        .weak           $__internal_0_$__cuda_sm3x_div_rn_noftz_f32_slowpath
        .type           $__internal_0_$__cuda_sm3x_div_rn_noftz_f32_slowpath,@function
        .size           $__internal_0_$__cuda_sm3x_div_rn_noftz_f32_slowpath,(.L_x_68 - $__internal_0_$__cuda_sm3x_div_rn_noftz_f32_slowpath)
$__internal_0_$__cuda_sm3x_div_rn_noftz_f32_slowpath:
[----:B------:R-:W-:Y:S02]  /*23b0*/  SHF.R.U32.HI R4, RZ, 0x17, R23 ;  /* 0x00000017ff047819 */ /* 0x000fe40000011617 */
[----:B------:R-:W-:Y:S02]  /*23c0*/  SHF.R.U32.HI R25, RZ, 0x17, R0 ;  /* 0x00000017ff197819 */ /* 0x000fe40000011600 */
[----:B------:R-:W-:Y:S02]  /*23d0*/  LOP3.LUT R4, R4, 0xff, RZ, 0xc0, !PT ;  /* 0x000000ff04047812 */ /* 0x000fe400078ec0ff */
[----:B------:R-:W-:Y:S02]  /*23e0*/  LOP3.LUT R25, R25, 0xff, RZ, 0xc0, !PT ;  /* 0x000000ff19197812 */ /* 0x000fe400078ec0ff */
[----:B------:R-:W-:Y:S02]  /*23f0*/  IADD3 R3, PT, PT, R4, -0x1, RZ ;  /* 0xffffffff04037810 */ /* 0x000fe40007ffe0ff */
[----:B------:R-:W-:-:S02]  /*2400*/  IADD3 R2, PT, PT, R25, -0x1, RZ ;  /* 0xffffffff19027810 */ /* 0x000fc40007ffe0ff */
[----:B------:R-:W-:-:S04]  /*2410*/  ISETP.GT.U32.AND P0, PT, R3, 0xfd, PT ;  /* 0x000000fd0300780c */ /* 0x000fc80003f04070 */
[----:B------:R-:W-:-:S13]  /*2420*/  ISETP.GT.U32.OR P0, PT, R2, 0xfd, P0 ;  /* 0x000000fd0200780c */ /* 0x000fda0000704470 */
[----:B------:R-:W-:Y:S01]  /*2430*/  @!P0 MOV R2, RZ ;  /* 0x000000ff00028202 */ /* 0x000fe20000000f00 */
[----:B------:R-:W-:Y:S06]  /*2440*/  @!P0 BRA `(.L_x_21) ;  /* 0x0000000000608947 */ /* 0x000fec0003800000 */
[----:B------:R-:W-:Y:S02]  /*2450*/  FSETP.GTU.FTZ.AND P0, PT, |R0|, +INF , PT ;  /* 0x7f8000000000780b */ /* 0x000fe40003f1c200 */
[----:B------:R-:W-:-:S04]  /*2460*/  FSETP.GTU.FTZ.AND P1, PT, |R23|, +INF , PT ;  /* 0x7f8000001700780b */ /* 0x000fc80003f3c200 */
[----:B------:R-:W-:-:S13]  /*2470*/  PLOP3.LUT P0, PT, P0, P1, PT, 0xf8, 0x8f ;  /* 0x00000000008f781c */ /* 0x000fda0000703f70 */
[----:B------:R-:W-:Y:S05]  /*2480*/  @P0 BRA `(.L_x_22) ;  /* 0x0000000400480947 */ /* 0x000fea0003800000 */
[----:B------:R-:W-:-:S13]  /*2490*/  LOP3.LUT P0, RZ, R23, 0x7fffffff, R0, 0xc8, !PT ;  /* 0x7fffffff17ff7812 */ /* 0x000fda000780c800 */
[----:B------:R-:W-:Y:S05]  /*24a0*/  @!P0 BRA `(.L_x_23) ;  /* 0x0000000400388947 */ /* 0x000fea0003800000 */
[C---:B------:R-:W-:Y:S02]  /*24b0*/  FSETP.NEU.FTZ.AND P2, PT, |R0|.reuse, +INF , PT ;  /* 0x7f8000000000780b */ /* 0x040fe40003f5d200 */
[----:B------:R-:W-:Y:S02]  /*24c0*/  FSETP.NEU.FTZ.AND P1, PT, |R23|, +INF , PT ;  /* 0x7f8000001700780b */ /* 0x000fe40003f3d200 */
[----:B------:R-:W-:-:S11]  /*24d0*/  FSETP.NEU.FTZ.AND P0, PT, |R0|, +INF , PT ;  /* 0x7f8000000000780b */ /* 0x000fd60003f1d200 */
[----:B------:R-:W-:Y:S05]  /*24e0*/  @!P1 BRA !P2, `(.L_x_23) ;  /* 0x0000000400289947 */ /* 0x000fea0005000000 */
[----:B------:R-:W-:-:S04]  /*24f0*/  LOP3.LUT P2, RZ, R0, 0x7fffffff, RZ, 0xc0, !PT ;  /* 0x7fffffff00ff7812 */ /* 0x000fc8000784c0ff */
[----:B------:R-:W-:-:S13]  /*2500*/  PLOP3.LUT P1, PT, P1, P2, PT, 0x2f, 0xf2 ;  /* 0x0000000000f2781c */ /* 0x000fda0000f24577 */
[----:B------:R-:W-:Y:S05]  /*2510*/  @P1 BRA `(.L_x_24) ;  /* 0x0000000400141947 */ /* 0x000fea0003800000 */
[----:B------:R-:W-:-:S04]  /*2520*/  LOP3.LUT P1, RZ, R23, 0x7fffffff, RZ, 0xc0, !PT ;  /* 0x7fffffff17ff7812 */ /* 0x000fc8000782c0ff */
[----:B------:R-:W-:-:S13]  /*2530*/  PLOP3.LUT P0, PT, P0, P1, PT, 0x2f, 0xf2 ;  /* 0x0000000000f2781c */ /* 0x000fda0000702577 */
[----:B------:R-:W-:Y:S05]  /*2540*/  @P0 BRA `(.L_x_25) ;  /* 0x0000000000fc0947 */ /* 0x000fea0003800000 */
[----:B------:R-:W-:Y:S02]  /*2550*/  IADD3 R2, PT, PT, R25, -0x1, RZ ;  /* 0xffffffff19027810 */ /* 0x000fe40007ffe0ff */
[----:B------:R-:W-:Y:S02]  /*2560*/  ISETP.GE.AND P1, PT, R3, RZ, PT ;  /* 0x000000ff0300720c */ /* 0x000fe40003f26270 */
[----:B------:R-:W-:-:S11]  /*2570*/  ISETP.GE.AND P0, PT, R2, RZ, PT ;  /* 0x000000ff0200720c */ /* 0x000fd60003f06270 */
[----:B------:R-:W-:Y:S02]  /*2580*/  @!P1 FFMA R23, R23, 1.84467440737095516160e+19, RZ ;  /* 0x5f80000017179823 */ /* 0x000fe400000000ff */
[----:B------:R-:W-:Y:S01]  /*2590*/  @P0 MOV R2, RZ ;  /* 0x000000ff00020202 */ /* 0x000fe20000000f00 */
[----:B------:R-:W-:Y:S01]  /*25a0*/  @!P0 FFMA R0, R0, 1.84467440737095516160e+19, RZ ;  /* 0x5f80000000008823 */ /* 0x000fe200000000ff */
[----:B------:R-:W-:-:S04]  /*25b0*/  @!P0 MOV R2, 0xffffffc0 ;  /* 0xffffffc000028802 */ /* 0x000fc80000000f00 */
[----:B------:R-:W-:-:S07]  /*25c0*/  @!P1 IADD3 R2, PT, PT, R2, 0x40, RZ ;  /* 0x0000004002029810 */ /* 0x000fce0007ffe0ff */
.L_x_21:
[----:B------:R-:W-:Y:S02]  /*25d0*/  LEA R26, R4, 0xc0800000, 0x17 ;  /* 0xc0800000041a7811 */ /* 0x000fe400078eb8ff */
[----:B------:R-:W-:Y:S02]  /*25e0*/  IADD3 R25, PT, PT, R25, -0x7f, RZ ;  /* 0xffffff8119197810 */ /* 0x000fe40007ffe0ff */
[----:B------:R-:W-:-:S03]  /*25f0*/  IADD3 R23, PT, PT, -R26, R23, RZ ;  /* 0x000000171a177210 */ /* 0x000fc60007ffe1ff */
[C---:B------:R-:W-:Y:S01]  /*2600*/  IMAD R0, R25.reuse, -0x800000, R0 ;  /* 0xff80000019007824 */ /* 0x040fe200078e0200 */
[----:B------:R0:W1:Y:S01]  /*2610*/  MUFU.RCP R26, R23 ;  /* 0x00000017001a7308 */ /* 0x0000620000001000 */
[----:B------:R-:W-:-:S04]  /*2620*/  IADD3 R25, PT, PT, R25, 0x7f, -R4 ;  /* 0x0000007f19197810 */ /* 0x000fc80007ffe804 */
[----:B------:R-:W-:Y:S01]  /*2630*/  IADD3 R25, PT, PT, R25, R2, RZ ;  /* 0x0000000219197210 */ /* 0x000fe20007ffe0ff */
[----:B0-----:R-:W-:-:S04]  /*2640*/  FADD.FTZ R23, -R23, -RZ ;  /* 0x800000ff17177221 */ /* 0x001fc80000010100 */
[----:B-1----:R-:W-:-:S04]  /*2650*/  FFMA R3, R26, R23, 1 ;  /* 0x3f8000001a037423 */ /* 0x002fc80000000017 */
[----:B------:R-:W-:-:S04]  /*2660*/  FFMA R3, R26, R3, R26 ;  /* 0x000000031a037223 */ /* 0x000fc8000000001a */
[----:B------:R-:W-:-:S04]  /*2670*/  FFMA R26, R0, R3, RZ ;  /* 0x00000003001a7223 */ /* 0x000fc800000000ff */
[----:B------:R-:W-:-:S04]  /*2680*/  FFMA R28, R23, R26, R0 ;  /* 0x0000001a171c7223 */ /* 0x000fc80000000000 */
[----:B------:R-:W-:-:S04]  /*2690*/  FFMA R28, R3, R28, R26 ;  /* 0x0000001c031c7223 */ /* 0x000fc8000000001a */
[----:B------:R-:W-:-:S04]  /*26a0*/  FFMA R23, R23, R28, R0 ;  /* 0x0000001c17177223 */ /* 0x000fc80000000000 */
[----:B------:R-:W-:-:S05]  /*26b0*/  FFMA R0, R3, R23, R28 ;  /* 0x0000001703007223 */ /* 0x000fca000000001c */
[----:B------:R-:W-:-:S04]  /*26c0*/  SHF.R.U32.HI R4, RZ, 0x17, R0 ;  /* 0x00000017ff047819 */ /* 0x000fc80000011600 */
[----:B------:R-:W-:-:S04]  /*26d0*/  LOP3.LUT R2, R4, 0xff, RZ, 0xc0, !PT ;  /* 0x000000ff04027812 */ /* 0x000fc800078ec0ff */
[----:B------:R-:W-:-:S04]  /*26e0*/  IADD3 R2, PT, PT, R2, R25, RZ ;  /* 0x0000001902027210 */ /* 0x000fc80007ffe0ff */
[----:B------:R-:W-:-:S04]  /*26f0*/  IADD3 R4, PT, PT, R2, -0x1, RZ ;  /* 0xffffffff02047810 */ /* 0x000fc80007ffe0ff */
[----:B------:R-:W-:-:S13]  /*2700*/  ISETP.GE.U32.AND P0, PT, R4, 0xfe, PT ;  /* 0x000000fe0400780c */ /* 0x000fda0003f06070 */
[----:B------:R-:W-:Y:S05]  /*2710*/  @!P0 BRA `(.L_x_26) ;  /* 0x0000000000808947 */ /* 0x000fea0003800000 */
[----:B------:R-:W-:-:S13]  /*2720*/  ISETP.GT.AND P0, PT, R2, 0xfe, PT ;  /* 0x000000fe0200780c */ /* 0x000fda0003f04270 */
[----:B------:R-:W-:Y:S05]  /*2730*/  @P0 BRA `(.L_x_27) ;  /* 0x00000000006c0947 */ /* 0x000fea0003800000 */
[----:B------:R-:W-:-:S13]  /*2740*/  ISETP.GE.AND P0, PT, R2, 0x1, PT ;  /* 0x000000010200780c */ /* 0x000fda0003f06270 */
[----:B------:R-:W-:Y:S05]  /*2750*/  @P0 BRA `(.L_x_28) ;  /* 0x0000000000980947 */ /* 0x000fea0003800000 */
[----:B------:R-:W-:Y:S02]  /*2760*/  ISETP.GE.AND P0, PT, R2, -0x18, PT ;  /* 0xffffffe80200780c */ /* 0x000fe40003f06270 */
[----:B------:R-:W-:-:S11]  /*2770*/  LOP3.LUT R0, R0, 0x80000000, RZ, 0xc0, !PT ;  /* 0x8000000000007812 */ /* 0x000fd600078ec0ff */
[----:B------:R-:W-:Y:S05]  /*2780*/  @!P0 BRA `(.L_x_28) ;  /* 0x00000000008c8947 */ /* 0x000fea0003800000 */
[CCC-:B------:R-:W-:Y:S01]  /*2790*/  FFMA.RZ R4, R3.reuse, R23.reuse, R28.reuse ;  /* 0x0000001703047223 */ /* 0x1c0fe2000000c01c */
[CCC-:B------:R-:W-:Y:S01]  /*27a0*/  FFMA.RP R25, R3.reuse, R23.reuse, R28.reuse ;  /* 0x0000001703197223 */ /* 0x1c0fe2000000801c */
[----:B------:R-:W-:Y:S01]  /*27b0*/  FFMA.RM R28, R3, R23, R28 ;  /* 0x00000017031c7223 */ /* 0x000fe2000000401c */
[----:B------:R-:W-:Y:S02]  /*27c0*/  IADD3 R3, PT, PT, R2, 0x20, RZ ;  /* 0x0000002002037810 */ /* 0x000fe40007ffe0ff */
[----:B------:R-:W-:Y:S02]  /*27d0*/  LOP3.LUT R4, R4, 0x7fffff, RZ, 0xc0, !PT ;  /* 0x007fffff04047812 */ /* 0x000fe400078ec0ff */
[----:B------:R-:W-:Y:S02]  /*27e0*/  ISETP.NE.AND P2, PT, R2, RZ, PT ;  /* 0x000000ff0200720c */ /* 0x000fe40003f45270 */
[----:B------:R-:W-:Y:S02]  /*27f0*/  LOP3.LUT R4, R4, 0x800000, RZ, 0xfc, !PT ;  /* 0x0080000004047812 */ /* 0x000fe400078efcff */
[----:B------:R-:W-:-:S02]  /*2800*/  ISETP.NE.AND P1, PT, R2, RZ, PT ;  /* 0x000000ff0200720c */ /* 0x000fc40003f25270 */
[----:B------:R-:W-:Y:S02]  /*2810*/  IADD3 R2, PT, PT, -R2, RZ, RZ ;  /* 0x000000ff02027210 */ /* 0x000fe40007ffe1ff */
[----:B------:R-:W-:Y:S02]  /*2820*/  SHF.L.U32 R3, R4, R3, RZ ;  /* 0x0000000304037219 */ /* 0x000fe400000006ff */
[----:B------:R-:W-:Y:S02]  /*2830*/  FSETP.NEU.FTZ.AND P0, PT, R25, R28, PT ;  /* 0x0000001c1900720b */ /* 0x000fe40003f1d000 */
[----:B------:R-:W-:Y:S02]  /*2840*/  SEL R23, R2, RZ, P2 ;  /* 0x000000ff02177207 */ /* 0x000fe40001000000 */
[----:B------:R-:W-:Y:S02]  /*2850*/  ISETP.NE.AND P1, PT, R3, RZ, P1 ;  /* 0x000000ff0300720c */ /* 0x000fe40000f25270 */
[----:B------:R-:W-:-:S02]  /*2860*/  SHF.R.U32.HI R23, RZ, R23, R4 ;  /* 0x00000017ff177219 */ /* 0x000fc40000011604 */
[----:B------:R-:W-:Y:S02]  /*2870*/  PLOP3.LUT P0, PT, P0, P1, PT, 0xf8, 0x8f ;  /* 0x00000000008f781c */ /* 0x000fe40000703f70 */
[----:B------:R-:W-:Y:S02]  /*2880*/  SHF.R.U32.HI R3, RZ, 0x1, R23 ;  /* 0x00000001ff037819 */ /* 0x000fe40000011617 */
[----:B------:R-:W-:-:S04]  /*2890*/  SEL R2, RZ, 0x1, !P0 ;  /* 0x00000001ff027807 */ /* 0x000fc80004000000 */
[----:B------:R-:W-:-:S04]  /*28a0*/  LOP3.LUT R2, R2, 0x1, R3, 0xf8, !PT ;  /* 0x0000000102027812 */ /* 0x000fc800078ef803 */
[----:B------:R-:W-:-:S04]  /*28b0*/  LOP3.LUT R2, R2, R23, RZ, 0xc0, !PT ;  /* 0x0000001702027212 */ /* 0x000fc800078ec0ff */
[----:B------:R-:W-:-:S04]  /*28c0*/  IADD3 R3, PT, PT, R3, R2, RZ ;  /* 0x0000000203037210 */ /* 0x000fc80007ffe0ff */
[----:B------:R-:W-:Y:S01]  /*28d0*/  LOP3.LUT R0, R3, R0, RZ, 0xfc, !PT ;  /* 0x0000000003007212 */ /* 0x000fe200078efcff */
[----:B------:R-:W-:Y:S06]  /*28e0*/  BRA `(.L_x_28) ;  /* 0x0000000000347947 */ /* 0x000fec0003800000 */
.L_x_27:
[----:B------:R-:W-:-:S04]  /*28f0*/  LOP3.LUT R0, R0, 0x80000000, RZ, 0xc0, !PT ;  /* 0x8000000000007812 */ /* 0x000fc800078ec0ff */
[----:B------:R-:W-:Y:S01]  /*2900*/  LOP3.LUT R0, R0, 0x7f800000, RZ, 0xfc, !PT ;  /* 0x7f80000000007812 */ /* 0x000fe200078efcff */
[----:B------:R-:W-:Y:S06]  /*2910*/  BRA `(.L_x_28) ;  /* 0x0000000000287947 */ /* 0x000fec0003800000 */
.L_x_26:
[----:B------:R-:W-:Y:S01]  /*2920*/  LEA R0, R25, R0, 0x17 ;  /* 0x0000000019007211 */ /* 0x000fe200078eb8ff */
[----:B------:R-:W-:Y:S06]  /*2930*/  BRA `(.L_x_28) ;  /* 0x0000000000207947 */ /* 0x000fec0003800000 */
.L_x_25:
[----:B------:R-:W-:-:S04]  /*2940*/  LOP3.LUT R0, R23, 0x80000000, R0, 0x48, !PT ;  /* 0x8000000017007812 */ /* 0x000fc800078e4800 */
[----:B------:R-:W-:Y:S01]  /*2950*/  LOP3.LUT R0, R0, 0x7f800000, RZ, 0xfc, !PT ;  /* 0x7f80000000007812 */ /* 0x000fe200078efcff */
[----:B------:R-:W-:Y:S06]  /*2960*/  BRA `(.L_x_28) ;  /* 0x0000000000147947 */ /* 0x000fec0003800000 */
.L_x_24:
[----:B------:R-:W-:Y:S01]  /*2970*/  LOP3.LUT R0, R23, 0x80000000, R0, 0x48, !PT ;  /* 0x8000000017007812 */ /* 0x000fe200078e4800 */
[----:B------:R-:W-:Y:S06]  /*2980*/  BRA `(.L_x_28) ;  /* 0x00000000000c7947 */ /* 0x000fec0003800000 */
.L_x_23:
[----:B------:R-:W0:Y:S01]  /*2990*/  MUFU.RSQ R0, -QNAN ;  /* 0xffc0000000007908 */ /* 0x000e220000001400 */
[----:B------:R-:W-:Y:S05]  /*29a0*/  BRA `(.L_x_28) ;  /* 0x0000000000047947 */ /* 0x000fea0003800000 */
.L_x_22:
[----:B------:R-:W-:-:S07]  /*29b0*/  FADD.FTZ R0, R0, R23 ;  /* 0x0000001700007221 */ /* 0x000fce0000010000 */
.L_x_28:
[----:B------:R-:W-:-:S04]  /*29c0*/  HFMA2 R25, -RZ, RZ, 0, 0 ;  /* 0x00000000ff197431 */ /* 0x000fc800000001ff */
[----:B0-----:R-:W-:Y:S05]  /*29d0*/  RET.REL.NODEC R24 `(maaq_multi_series_one_param_f32) ;  /* 0xffffffd418887950 */ /* 0x001fea0003c3ffff */
.L_x_29:
[----:B------:R-:W-:-:S00]  /*29e0*/  BRA `(.L_x_29) ;  /* 0xfffffffc00fc7947 */ /* 0x000fc0000383ffff */
[----:B------:R-:W-:-:S00]  /*29f0*/  NOP ;  /* 0x0000000000007918 */ /* 0x000fc00000000000 */
        /* <DEDUP_REMOVED lines=8> */
.L_x_68:


//--------------------- .text.maaq_batch_f32      --------------------------
	.section	.text.maaq_batch_f32,"ax",@progbits
	.align	128
        .global         maaq_batch_f32
        .type           maaq_batch_f32,@function
        .size           maaq_batch_f32,(.L_x_69 - maaq_batch_f32)
        .other          maaq_batch_f32,@"STO_CUDA_ENTRY STV_DEFAULT"
maaq_batch_f32:
.text.maaq_batch_f32:
[----:B------:R-:W-:Y:S01]  /*0000*/  LDC R1, c[0x0][0x37c] ;  /* 0x0000df00ff017b82 */ /* 0x000fe20000000800 */
[----:B------:R-:W0:Y:S01]  /*0010*/  S2R R11, SR_CTAID.X ;  /* 0x00000000000b7919 */ /* 0x000e220000002500 */
[----:B------:R-:W0:Y:S02]  /*0020*/  LDCU UR4, c[0x0][0x3a8] ;  /* 0x00007500ff0477ac */ /* 0x000e240008000800 */
[----:B0-----:R-:W-:-:S13]  /*0030*/  ISETP.GE.AND P0, PT, R11, UR4, PT ;  /* 0x000000040b007c0c */ /* 0x001fda000bf06270 */
[----:B------:R-:W-:Y:S05]  /*0040*/  @P0 EXIT ;  /* 0x000000000000094d */ /* 0x000fea0003800000 */
[----:B------:R-:W0:Y:S01]  /*0050*/  LDCU UR5, c[0x0][0x3a4] ;  /* 0x00007480ff0577ac */ /* 0x000e220008000800 */
[----:B------:R-:W0:Y:S02]  /*0060*/  LDCU UR6, c[0x0][0x3ac] ;  /* 0x00007580ff0677ac */ /* 0x000e240008000800 */
[----:B0-----:R-:W-:-:S04]  /*0070*/  UISETP.LT.AND UP0, UPT, UR5, UR6, UPT ;  /* 0x000000060500728c */ /* 0x001fc8000bf01270 */
[----:B------:R-:W-:-:S04]  /*0080*/  USEL UR4, UR5, UR6, UP0 ;  /* 0x0000000605047287 */ /* 0x000fc80008000000 */
[----:B------:R-:W-:-:S06]  /*0090*/  UISETP.GE.AND UP0, UPT, UR4, 0x1, UPT ;  /* 0x000000010400788c */ /* 0x000fcc000bf06270 */
[----:B------:R-:W-:-:S13]  /*00a0*/  PLOP3.LUT P0, PT, PT, PT, UP0, 0x80, 0x8 ;  /* 0x000000000008781c */ /* 0x000fda0003f0f008 */
[----:B------:R-:W-:Y:S05]  /*00b0*/  @!P0 EXIT ;  /* 0x000000000000894d */ /* 0x000fea0003800000 */
[----:B------:R-:W0:Y:S01]  /*00c0*/  LDC.64 R2, c[0x0][0x388] ;  /* 0x0000e200ff027b82 */ /* 0x000e220000000a00 */
[----:B------:R-:W1:Y:S01]  /*00d0*/  LDCU.64 UR8, c[0x0][0x358] ;  /* 0x00006b00ff0877ac */ /* 0x000e620008000a00 */
[----:B0-----:R-:W-:-:S06]  /*00e0*/  IMAD.WIDE.U32 R2, R11, 0x4, R2 ;  /* 0x000000040b027825 */ /* 0x001fcc00078e0002 */
[----:B-1----:R-:W2:Y:S02]  /*00f0*/  LDG.E.CONSTANT R2, desc[UR8][R2.64] ;  /* 0x0000000802027981 */ /* 0x002ea4000c1e9900 */
[----:B--2---:R-:W-:-:S13]  /*0100*/  R2UR UR10, R2 ;  /* 0x00000000020a72ca */ /* 0x004fda00000e0000 */
[----:B------:R-:W-:-:S04]  /*0110*/  UISETP.GT.AND UP0, UPT, UR10, UR6, UPT ;  /* 0x000000060a00728c */ /* 0x000fc8000bf04270 */
[----:B------:R-:W-:-:S06]  /*0120*/  UISETP.LT.OR UP0, UPT, UR10, 0x1, UP0 ;  /* 0x000000010a00788c */ /* 0x000fcc0008701670 */
[----:B------:R-:W-:-:S13]  /*0130*/  PLOP3.LUT P0, PT, PT, PT, UP0, 0x80, 0x8 ;  /* 0x000000000008781c */ /* 0x000fda0003f0f008 */
[----:B------:R-:W-:Y:S05]  /*0140*/  @P0 EXIT ;  /* 0x000000000000094d */ /* 0x000fea0003800000 */
[----:B------:R-:W0:Y:S02]  /*0150*/  LDC R7, c[0x0][0x3a0] ;  /* 0x0000e800ff077b82 */ /* 0x000e240000000800 */
[----:B0-----:R-:W-:-:S04]  /*0160*/  VIMNMX R6, PT, PT, RZ, R7, !PT ;  /* 0x00000007ff067248 */ /* 0x001fc80007fe0100 */
[----:B------:R-:W-:-:S13]  /*0170*/  ISETP.GE.U32.AND P0, PT, R6, UR5, PT ;  /* 0x0000000506007c0c */ /* 0x000fda000bf06070 */
[----:B------:R-:W-:Y:S05]  /*0180*/  @P0 EXIT ;  /* 0x000000000000094d */ /* 0x000fea0003800000 */
[----:B------:R-:W-:-:S04]  /*0190*/  IADD3 R10, PT, PT, R6, UR10, RZ ;  /* 0x0000000a060a7c10 */ /* 0x000fc8000fffe0ff */
[----:B------:R-:W-:-:S13]  /*01a0*/  ISETP.GT.U32.AND P0, PT, R10, UR5, PT ;  /* 0x000000050a007c0c */ /* 0x000fda000bf04070 */
[----:B------:R-:W-:Y:S05]  /*01b0*/  @P0 EXIT ;  /* 0x000000000000094d */ /* 0x000fea0003800000 */
[----:B------:R-:W0:Y:S02]  /*01c0*/  S2R R0, SR_TID.X ;  /* 0x0000000000007919 */ /* 0x000e240000002100 */
[----:B0-----:R-:W-:-:S13]  /*01d0*/  ISETP.NE.AND P0, PT, R0, RZ, PT ;  /* 0x000000ff0000720c */ /* 0x001fda0003f05270 */
[----:B------:R-:W-:Y:S05]  /*01e0*/  @P0 EXIT ;  /* 0x000000000000094d */ /* 0x000fea0003800000 */
[----:B------:R-:W0:Y:S08]  /*01f0*/  LDC.64 R2, c[0x0][0x380] ;  /* 0x0000e000ff027b82 */ /* 0x000e300000000a00 */
[----:B------:R-:W1:Y:S08]  /*0200*/  LDC.64 R8, c[0x0][0x390] ;  /* 0x0000e400ff087b82 */ /* 0x000e700000000a00 */
[----:B------:R-:W2:Y:S01]  /*0210*/  LDC.64 R12, c[0x0][0x398] ;  /* 0x0000e600ff0c7b82 */ /* 0x000ea20000000a00 */
[----:B0-----:R-:W-:-:S05]  /*0220*/  IMAD.WIDE.U32 R4, R6, 0x4, R2 ;  /* 0x0000000406047825 */ /* 0x001fca00078e0002 */
[----:B------:R0:W5:Y:S01]  /*0230*/  LDG.E.CONSTANT R0, desc[UR8][R4.64] ;  /* 0x0000000804007981 */ /* 0x000162000c1e9900 */
[----:B------:R-:W-:Y:S01]  /*0240*/  ISETP.GE.AND P0, PT, R7, 0x1, PT ;  /* 0x000000010700780c */ /* 0x000fe20003f06270 */
[C---:B-1----:R-:W-:Y:S01]  /*0250*/  IMAD.WIDE.U32 R8, R11.reuse, 0x4, R8 ;  /* 0x000000040b087825 */ /* 0x042fe200078e0008 */
[----:B------:R-:W-:Y:S02]  /*0260*/  MOV R14, R4 ;  /* 0x00000004000e7202 */ /* 0x000fe40000000f00 */
[----:B------:R-:W-:Y:S01]  /*0270*/  MOV R15, R5 ;  /* 0x00000005000f7202 */ /* 0x000fe20000000f00 */
[----:B--2---:R-:W-:-:S04]  /*0280*/  IMAD.WIDE.U32 R12, R11, 0x4, R12 ;  /* 0x000000040b0c7825 */ /* 0x004fc800078e000c */
[----:B------:R-:W-:-:S04]  /*0290*/  IMAD R11, R11, UR5, RZ ;  /* 0x000000050b0b7c24 */ /* 0x000fc8000f8e02ff */
[----:B0-----:R-:W-:Y:S05]  /*02a0*/  @!P0 BRA `(.L_x_30) ;  /* 0x0000000400108947 */ /* 0x001fea0003800000 */
[C---:B------:R-:W-:Y:S01]  /*02b0*/  ISETP.GE.U32.AND P0, PT, R7.reuse, 0x8, PT ;  /* 0x000000080700780c */ /* 0x040fe20003f06070 */
[----:B------:R-:W-:Y:S01]  /*02c0*/  HFMA2 R16, -RZ, RZ, 0, 0 ;  /* 0x00000000ff107431 */ /* 0x000fe200000001ff */
[----:B------:R-:W-:-:S04]  /*02d0*/  LOP3.LUT R24, R7, 0x7, RZ, 0xc0, !PT ;  /* 0x0000000707187812 */ /* 0x000fc800078ec0ff */
[----:B------:R-:W-:-:S07]  /*02e0*/  ISETP.NE.AND P1, PT, R24, RZ, PT ;  /* 0x000000ff1800720c */ /* 0x000fce0003f25270 */
[----:B------:R-:W-:Y:S06]  /*02f0*/  @!P0 BRA `(.L_x_31) ;  /* 0x0000000000588947 */ /* 0x000fec0003800000 */
[----:B------:R-:W0:Y:S01]  /*0300*/  LDC.64 R16, c[0x0][0x3b0] ;  /* 0x0000ec00ff107b82 */ /* 0x000e220000000a00 */
[----:B------:R-:W-:Y:S02]  /*0310*/  IMAD.MOV.U32 R23, RZ, RZ, 0x7fffffff ;  /* 0x7fffffffff177424 */ /* 0x000fe400078e00ff */
[----:B0-----:R-:W-:-:S03]  /*0320*/  IMAD.WIDE.U32 R16, R11, 0x4, R16 ;  /* 0x000000040b107825 */ /* 0x001fc600078e0010 */
[----:B------:R-:W-:Y:S02]  /*0330*/  IADD3 R21, P0, PT, R16, 0x10, RZ ;  /* 0x0000001010157810 */ /* 0x000fe40007f1e0ff */
[----:B------:R-:W-:Y:S02]  /*0340*/  LOP3.LUT R16, R7, 0x7ffffff8, RZ, 0xc0, !PT ;  /* 0x7ffffff807107812 */ /* 0x000fe400078ec0ff */
[----:B------:R-:W-:Y:S02]  /*0350*/  IADD3.X R22, PT, PT, RZ, R17, RZ, P0, !PT ;  /* 0x00000011ff167210 */ /* 0x000fe400007fe4ff */
[----:B------:R-:W-:-:S07]  /*0360*/  IADD3 R20, PT, PT, -R16, RZ, RZ ;  /* 0x000000ff10147210 */ /* 0x000fce0007ffe1ff */
.L_x_32:
[----:B0-----:R-:W-:Y:S01]  /*0370*/  MOV R18, R21 ;  /* 0x0000001500127202 */ /* 0x001fe20000000f00 */
[----:B------:R-:W-:Y:S01]  /*0380*/  IMAD.MOV.U32 R19, RZ, RZ, R22 ;  /* 0x000000ffff137224 */ /* 0x000fe200078e0016 */
[----:B------:R-:W-:Y:S02]  /*0390*/  IADD3 R20, PT, PT, R20, 0x8, RZ ;  /* 0x0000000814147810 */ /* 0x000fe40007ffe0ff */
[----:B------:R-:W-:Y:S02]  /*03a0*/  IADD3 R21, P2, PT, R18, 0x20, RZ ;  /* 0x0000002012157810 */ /* 0x000fe40007f5e0ff */
[----:B------:R0:W-:Y:S01]  /*03b0*/  STG.E desc[UR8][R18.64+-0x10], R23 ;  /* 0xfffff01712007986 */ /* 0x0001e2000c101908 */
[----:B------:R-:W-:Y:S02]  /*03c0*/  ISETP.NE.AND P0, PT, R20, RZ, PT ;  /* 0x000000ff1400720c */ /* 0x000fe40003f05270 */
[----:B------:R-:W-:Y:S01]  /*03d0*/  IADD3.X R22, PT, PT, RZ, R19, RZ, P2, !PT ;  /* 0x00000013ff167210 */ /* 0x000fe200017fe4ff */
[----:B------:R0:W-:Y:S04]  /*03e0*/  STG.E desc[UR8][R18.64+-0xc], R23 ;  /* 0xfffff41712007986 */ /* 0x0001e8000c101908 */
[----:B------:R0:W-:Y:S04]  /*03f0*/  STG.E desc[UR8][R18.64+-0x8], R23 ;  /* 0xfffff81712007986 */ /* 0x0001e8000c101908 */
[----:B------:R0:W-:Y:S04]  /*0400*/  STG.E desc[UR8][R18.64+-0x4], R23 ;  /* 0xfffffc1712007986 */ /* 0x0001e8000c101908 */
[----:B------:R0:W-:Y:S04]  /*0410*/  STG.E desc[UR8][R18.64], R23 ;  /* 0x0000001712007986 */ /* 0x0001e8000c101908 */
[----:B------:R0:W-:Y:S04]  /*0420*/  STG.E desc[UR8][R18.64+0x4], R23 ;  /* 0x0000041712007986 */ /* 0x0001e8000c101908 */
[----:B------:R0:W-:Y:S04]  /*0430*/  STG.E desc[UR8][R18.64+0x8], R23 ;  /* 0x0000081712007986 */ /* 0x0001e8000c101908 */
[----:B------:R0:W-:Y:S01]  /*0440*/  STG.E desc[UR8][R18.64+0xc], R23 ;  /* 0x00000c1712007986 */ /* 0x0001e2000c101908 */
[----:B------:R-:W-:Y:S05]  /*0450*/  @P0 BRA `(.L_x_32) ;  /* 0xfffffffc00c40947 */ /* 0x000fea000383ffff */
.L_x_31:
[----:B------:R-:W-:Y:S05]  /*0460*/  @!P1 BRA `(.L_x_30) ;  /* 0x0000000000a09947 */ /* 0x000fea0003800000 */
[----:B------:R-:W-:Y:S02]  /*0470*/  ISETP.GE.U32.AND P0, PT, R24, 0x4, PT ;  /* 0x000000041800780c */ /* 0x000fe40003f06070 */
[----:B------:R-:W-:-:S04]  /*0480*/  LOP3.LUT R25, R7, 0x3, RZ, 0xc0, !PT ;  /* 0x0000000307197812 */ /* 0x000fc800078ec0ff */
[----:B------:R-:W-:-:S07]  /*0490*/  ISETP.NE.AND P1, PT, R25, RZ, PT ;  /* 0x000000ff1900720c */ /* 0x000fce0003f25270 */
[----:B------:R-:W-:Y:S06]  /*04a0*/  @!P0 BRA `(.L_x_33) ;  /* 0x0000000000388947 */ /* 0x000fec0003800000 */
[----:B0-----:R-:W0:Y:S01]  /*04b0*/  LDC.64 R18, c[0x0][0x3b0] ;  /* 0x0000ec00ff127b82 */ /* 0x001e220000000a00 */
[CC--:B------:R-:W-:Y:S02]  /*04c0*/  IADD3 R22, P0, PT, R11.reuse, R16.reuse, RZ ;  /* 0x000000100b167210 */ /* 0x0c0fe40007f1e0ff */
[----:B------:R-:W-:Y:S02]  /*04d0*/  IADD3 R17, PT, PT, R11, R16, RZ ;  /* 0x000000100b117210 */ /* 0x000fe40007ffe0ff */
[----:B------:R-:W-:Y:S02]  /*04e0*/  IADD3.X R23, PT, PT, RZ, RZ, RZ, P0, !PT ;  /* 0x000000ffff177210 */ /* 0x000fe400007fe4ff */
[----:B------:R-:W-:Y:S01]  /*04f0*/  IADD3 R16, PT, PT, R16, 0x4, RZ ;  /* 0x0000000410107810 */ /* 0x000fe20007ffe0ff */
[----:B------:R-:W1:Y:S01]  /*0500*/  LDC.64 R20, c[0x0][0x3b0] ;  /* 0x0000ec00ff147b82 */ /* 0x000e620000000a00 */
[----:B0-----:R-:W-:-:S04]  /*0510*/  LEA R18, P0, R22, R18, 0x2 ;  /* 0x0000001216127211 */ /* 0x001fc800078010ff */
[----:B------:R-:W-:Y:S01]  /*0520*/  LEA.HI.X R19, R22, R19, R23, 0x2, P0 ;  /* 0x0000001316137211 */ /* 0x000fe200000f1417 */
[----:B-1----:R-:W-:-:S04]  /*0530*/  IMAD.WIDE.U32 R20, R17, 0x4, R20 ;  /* 0x0000000411147825 */ /* 0x002fc800078e0014 */
[----:B------:R-:W-:-:S05]  /*0540*/  IMAD.MOV.U32 R17, RZ, RZ, 0x7fffffff ;  /* 0x7fffffffff117424 */ /* 0x000fca00078e00ff */
[----:B------:R1:W-:Y:S04]  /*0550*/  STG.E desc[UR8][R20.64], R17 ;  /* 0x0000001114007986 */ /* 0x0003e8000c101908 */
[----:B------:R1:W-:Y:S04]  /*0560*/  STG.E desc[UR8][R18.64+0x4], R17 ;  /* 0x0000041112007986 */ /* 0x0003e8000c101908 */
[----:B------:R1:W-:Y:S04]  /*0570*/  STG.E desc[UR8][R18.64+0x8], R17 ;  /* 0x0000081112007986 */ /* 0x0003e8000c101908 */
[----:B------:R1:W-:Y:S02]  /*0580*/  STG.E desc[UR8][R18.64+0xc], R17 ;  /* 0x00000c1112007986 */ /* 0x0003e4000c101908 */
.L_x_33:
[----:B------:R-:W-:Y:S05]  /*0590*/  @!P1 BRA `(.L_x_30) ;  /* 0x0000000000549947 */ /* 0x000fea0003800000 */
[----:B------:R-:W-:Y:S02]  /*05a0*/  LOP3.LUT R7, R7, 0x1, RZ, 0xc0, !PT ;  /* 0x0000000107077812 */ /* 0x000fe400078ec0ff */
[----:B------:R-:W-:Y:S02]  /*05b0*/  ISETP.NE.AND P0, PT, R25, 0x1, PT ;  /* 0x000000011900780c */ /* 0x000fe40003f05270 */
[----:B------:R-:W-:-:S13]  /*05c0*/  ISETP.NE.U32.AND P1, PT, R7, 0x1, PT ;  /* 0x000000010700780c */ /* 0x000fda0003f25070 */
[----:B01----:R-:W0:Y:S01]  /*05d0*/  @!P1 LDC.64 R18, c[0x0][0x3b0] ;  /* 0x0000ec00ff129b82 */ /* 0x003e220000000a00 */
[----:B------:R-:W-:Y:S05]  /*05e0*/  @!P0 BRA `(.L_x_34) ;  /* 0x0000000000308947 */ /* 0x000fea0003800000 */
[----:B------:R-:W1:Y:S01]  /*05f0*/  LDC.64 R20, c[0x0][0x3b0] ;  /* 0x0000ec00ff147b82 */ /* 0x000e620000000a00 */
[CC--:B------:R-:W-:Y:S02]  /*0600*/  IADD3 R17, P0, PT, R11.reuse, R16.reuse, RZ ;  /* 0x000000100b117210 */ /* 0x0c0fe40007f1e0ff */
[----:B------:R-:W-:Y:S01]  /*0610*/  IADD3 R7, PT, PT, R11, R16, RZ ;  /* 0x000000100b077210 */ /* 0x000fe20007ffe0ff */
[----:B------:R-:W-:Y:S01]  /*0620*/  VIADD R16, R16, 0x2 ;  /* 0x0000000210107836 */ /* 0x000fe20000000000 */
[----:B------:R-:W-:-:S03]  /*0630*/  IADD3.X R24, PT, PT, RZ, RZ, RZ, P0, !PT ;  /* 0x000000ffff187210 */ /* 0x000fc600007fe4ff */
[----:B------:R-:W2:Y:S01]  /*0640*/  LDC.64 R22, c[0x0][0x3b0] ;  /* 0x0000ec00ff167b82 */ /* 0x000ea20000000a00 */
[----:B-1----:R-:W-:-:S04]  /*0650*/  LEA R20, P0, R17, R20, 0x2 ;  /* 0x0000001411147211 */ /* 0x002fc800078010ff */
[----:B------:R-:W-:Y:S01]  /*0660*/  LEA.HI.X R21, R17, R21, R24, 0x2, P0 ;  /* 0x0000001511157211 */ /* 0x000fe200000f1418 */
[----:B--2---:R-:W-:Y:S01]  /*0670*/  IMAD.WIDE.U32 R22, R7, 0x4, R22 ;  /* 0x0000000407167825 */ /* 0x004fe200078e0016 */
[----:B------:R-:W-:-:S05]  /*0680*/  MOV R7, 0x7fffffff ;  /* 0x7fffffff00077802 */ /* 0x000fca0000000f00 */
[----:B------:R1:W-:Y:S04]  /*0690*/  STG.E desc[UR8][R22.64], R7 ;  /* 0x0000000716007986 */ /* 0x0003e8000c101908 */
[----:B------:R1:W-:Y:S02]  /*06a0*/  STG.E desc[UR8][R20.64+0x4], R7 ;  /* 0x0000040714007986 */ /* 0x0003e4000c101908 */
.L_x_34:
[----:B-1----:R-:W-:Y:S02]  /*06b0*/  @!P1 IADD3 R7, PT, PT, R11, R16, RZ ;  /* 0x000000100b079210 */ /* 0x002fe40007ffe0ff */
[----:B------:R-:W-:-:S03]  /*06c0*/  @!P1 MOV R17, 0x7fffffff ;  /* 0x7fffffff00119802 */ /* 0x000fc60000000f00 */
[----:B0-----:R-:W-:-:S05]  /*06d0*/  @!P1 IMAD.WIDE.U32 R18, R7, 0x4, R18 ;  /* 0x0000000407129825 */ /* 0x001fca00078e0012 */
[----:B------:R2:W-:Y:S02]  /*06e0*/  @!P1 STG.E desc[UR8][R18.64], R17 ;  /* 0x0000001112009986 */ /* 0x0005e4000c101908 */
.L_x_30:
[----:B------:R-:W-:-:S04]  /*06f0*/  IADD3 R25, PT, PT, R6, 0x1, RZ ;  /* 0x0000000106197810 */ /* 0x000fc80007ffe0ff */
[----:B-12---:R-:W-:-:S04]  /*0700*/  VIMNMX.U32 R17, PT, PT, R10, R25, !PT ;  /* 0x000000190a117248 */ /* 0x006fc80007fe0000 */
[C---:B------:R-:W-:Y:S01]  /*0710*/  IADD3 R7, PT, PT, -R6.reuse, R17, RZ ;  /* 0x0000001106077210 */ /* 0x040fe20007ffe1ff */
[----:B------:R-:W-:-:S03]  /*0720*/  IMAD.IADD R16, R6, 0x1, -R17 ;  /* 0x0000000106107824 */ /* 0x000fc600078e0a11 */
[----:B0-----:R-:W-:Y:S02]  /*0730*/  LOP3.LUT P0, R19, R7, 0x3, RZ, 0xc0, !PT ;  /* 0x0000000307137812 */ /* 0x001fe4000780c0ff */
[----:B------:R-:W-:Y:S02]  /*0740*/  ISETP.GT.U32.AND P1, PT, R16, -0x4, PT ;  /* 0xfffffffc1000780c */ /* 0x000fe40003f24070 */
[----:B------:R-:W-:-:S09]  /*0750*/  MOV R7, R6 ;  /* 0x0000000600077202 */ /* 0x000fd20000000f00 */
[----:B------:R-:W-:Y:S05]  /*0760*/  @!P0 BRA `(.L_x_35) ;  /* 0x0000000000388947 */ /* 0x000fea0003800000 */
[----:B------:R-:W0:Y:S01]  /*0770*/  LDC.64 R16, c[0x0][0x3b0] ;  /* 0x0000ec00ff107b82 */ /* 0x000e220000000a00 */
[----:B------:R-:W-:Y:S02]  /*0780*/  IADD3 R7, PT, PT, R6, R11, RZ ;  /* 0x0000000b06077210 */ /* 0x000fe40007ffe0ff */
[----:B------:R-:W-:-:S03]  /*0790*/  IADD3 R18, PT, PT, -R19, RZ, RZ ;  /* 0x000000ff13127210 */ /* 0x000fc60007ffe1ff */
[----:B0-----:R-:W-:Y:S01]  /*07a0*/  IMAD.WIDE.U32 R16, R7, 0x4, R16 ;  /* 0x0000000407107825 */ /* 0x001fe200078e0010 */
[----:B------:R-:W-:-:S07]  /*07b0*/  IADD3 R7, PT, PT, R6, R19, RZ ;  /* 0x0000001306077210 */ /* 0x000fce0007ffe0ff */
.L_x_36:
[----:B------:R0:W2:Y:S01]  /*07c0*/  LDG.E.CONSTANT R19, desc[UR8][R14.64] ;  /* 0x000000080e137981 */ /* 0x0000a2000c1e9900 */
[----:B------:R-:W-:-:S05]  /*07d0*/  VIADD R18, R18, 0x1 ;  /* 0x0000000112127836 */ /* 0x000fca0000000000 */
[----:B------:R-:W-:Y:S02]  /*07e0*/  ISETP.NE.AND P0, PT, R18, RZ, PT ;  /* 0x000000ff1200720c */ /* 0x000fe40003f05270 */
[----:B0-----:R-:W-:-:S04]  /*07f0*/  IADD3 R14, P3, PT, R14, 0x4, RZ ;  /* 0x000000040e0e7810 */ /* 0x001fc80007f7e0ff */
[----:B------:R-:W-:Y:S01]  /*0800*/  IADD3.X R15, PT, PT, RZ, R15, RZ, P3, !PT ;  /* 0x0000000fff0f7210 */ /* 0x000fe20001ffe4ff */
[----:B--2---:R0:W-:Y:S02]  /*0810*/  STG.E desc[UR8][R16.64], R19 ;  /* 0x0000001310007986 */ /* 0x0041e4000c101908 */
[----:B0-----:R-:W-:-:S04]  /*0820*/  IADD3 R16, P2, PT, R16, 0x4, RZ ;  /* 0x0000000410107810 */ /* 0x001fc80007f5e0ff */
[----:B------:R-:W-:Y:S01]  /*0830*/  IADD3.X R17, PT, PT, RZ, R17, RZ, P2, !PT ;  /* 0x00000011ff117210 */ /* 0x000fe200017fe4ff */
[----:B------:R-:W-:Y:S08]  /*0840*/  @P0 BRA `(.L_x_36) ;  /* 0xfffffffc00dc0947 */ /* 0x000ff0000383ffff */
.L_x_35:
[----:B------:R-:W-:Y:S05]  /*0850*/  @P1 BRA `(.L_x_37) ;  /* 0x0000000400a41947 */ /* 0x000fea0003800000 */
[----:B------:R-:W0:Y:S01]  /*0860*/  LDC.64 R26, c[0x0][0x3b0] ;  /* 0x0000ec00ff1a7b82 */ /* 0x000e220000000a00 */
[----:B------:R-:W-:Y:S01]  /*0870*/  IMAD.IADD R21, R10, 0x1, -R7 ;  /* 0x000000010a157824 */ /* 0x000fe200078e0a07 */
[-C--:B------:R-:W-:Y:S01]  /*0880*/  IADD3 R20, P0, PT, R11, R7.reuse, RZ ;  /* 0x000000070b147210 */ /* 0x080fe20007f1e0ff */
[----:B------:R-:W-:Y:S01]  /*0890*/  IMAD.WIDE.U32 R22, R7, 0x4, R2 ;  /* 0x0000000407167825 */ /* 0x000fe200078e0002 */
[----:B------:R-:W-:Y:S02]  /*08a0*/  IADD3 R19, PT, PT, R11, R7, RZ ;  /* 0x000000070b137210 */ /* 0x000fe40007ffe0ff */
[----:B------:R-:W-:Y:S02]  /*08b0*/  ISETP.GT.AND P1, PT, R21, 0xc, PT ;  /* 0x0000000c1500780c */ /* 0x000fe40003f24270 */
[----:B------:R-:W1:Y:S01]  /*08c0*/  LDC.64 R14, c[0x0][0x3b0] ;  /* 0x0000ec00ff0e7b82 */ /* 0x000e620000000a00 */
[----:B------:R-:W-:Y:S02]  /*08d0*/  IADD3.X R16, PT, PT, RZ, RZ, RZ, P0, !PT ;  /* 0x000000ffff107210 */ /* 0x000fe400007fe4ff */
[----:B0-----:R-:W-:-:S04]  /*08e0*/  LEA R17, P0, R20, R26, 0x2 ;  /* 0x0000001a14117211 */ /* 0x001fc800078010ff */
[----:B------:R-:W-:Y:S02]  /*08f0*/  LEA.HI.X R20, R20, R27, R16, 0x2, P0 ;  /* 0x0000001b14147211 */ /* 0x000fe400000f1410 */
[----:B------:R-:W-:Y:S01]  /*0900*/  IADD3 R16, P0, PT, R22, 0x8, RZ ;  /* 0x0000000816107810 */ /* 0x000fe20007f1e0ff */
[----:B-1----:R-:W-:Y:S01]  /*0910*/  IMAD.WIDE.U32 R18, R19, 0x4, R14 ;  /* 0x0000000413127825 */ /* 0x002fe200078e000e */
[----:B------:R-:W-:Y:S02]  /*0920*/  IADD3 R14, P2, PT, R17, 0xc, RZ ;  /* 0x0000000c110e7810 */ /* 0x000fe40007f5e0ff */
[----:B------:R-:W-:Y:S02]  /*0930*/  IADD3.X R17, PT, PT, RZ, R23, RZ, P0, !PT ;  /* 0x00000017ff117210 */ /* 0x000fe400007fe4ff */
[----:B------:R-:W-:Y:S02]  /*0940*/  IADD3.X R15, PT, PT, RZ, R20, RZ, P2, !PT ;  /* 0x00000014ff0f7210 */ /* 0x000fe400017fe4ff */
[----:B------:R-:W-:-:S02]  /*0950*/  MOV R22, R18 ;  /* 0x0000001200167202 */ /* 0x000fc40000000f00 */
[----:B------:R-:W-:Y:S01]  /*0960*/  PLOP3.LUT P0, PT, PT, PT, PT, 0x80, 0x8 ;  /* 0x000000000008781c */ /* 0x000fe20003f0f070 */
[----:B------:R-:W-:-:S12]  /*0970*/  @!P1 BRA `(.L_x_38) ;  /* 0x0000000000b89947 */ /* 0x000fd80003800000 */
[----:B------:R-:W-:Y:S02]  /*0980*/  PLOP3.LUT P0, PT, PT, PT, PT, 0x8, 0x80 ;  /* 0x000000000080781c */ /* 0x000fe40003f0e170 */
[----:B------:R-:W-:-:S11]  /*0990*/  IADD3 R20, PT, PT, R10, -0xc, RZ ;  /* 0xfffffff40a147810 */ /* 0x000fd60007ffe0ff */
.L_x_39:
[----:B------:R-:W2:Y:S04]  /*09a0*/  LDG.E.CONSTANT R21, desc[UR8][R16.64+-0x8] ;  /* 0xfffff80810157981 */ /* 0x000ea8000c1e9900 */
[----:B------:R-:W3:Y:S04]  /*09b0*/  LDG.E.CONSTANT R23, desc[UR8][R16.64+-0x4] ;  /* 0xfffffc0810177981 */ /* 0x000ee8000c1e9900 */
[----:B------:R-:W4:Y:S01]  /*09c0*/  LDG.E.CONSTANT R27, desc[UR8][R16.64] ;  /* 0x00000008101b7981 */ /* 0x000f22000c1e9900 */
[----:B------:R-:W-:-:S03]  /*09d0*/  IMAD.MOV.U32 R18, RZ, RZ, R22 ;  /* 0x000000ffff127224 */ /* 0x000fc600078e0016 */
[----:B------:R-:W4:Y:S04]  /*09e0*/  LDG.E.CONSTANT R29, desc[UR8][R16.64+0x4] ;  /* 0x00000408101d7981 */ /* 0x000f28000c1e9900 */
        /* <DEDUP_REMOVED lines=9> */
[----:B--2---:R0:W-:Y:S04]  /*0a80*/  STG.E desc[UR8][R18.64], R21 ;  /* 0x0000001512007986 */ /* 0x0041e8000c101908 */
[----:B---3--:R1:W-:Y:S04]  /*0a90*/  STG.E desc[UR8][R14.64+-0x8], R23 ;  /* 0xfffff8170e007986 */ /* 0x0083e8000c101908 */
[----:B----4-:R2:W-:Y:S04]  /*0aa0*/  STG.E desc[UR8][R14.64+-0x4], R27 ;  /* 0xfffffc1b0e007986 */ /* 0x0105e8000c101908 */
[----:B0-----:R-:W3:Y:S04]  /*0ab0*/  LDG.E.CONSTANT R21, desc[UR8][R16.64+0x24] ;  /* 0x0000240810157981 */ /* 0x001ee8000c1e9900 */
[----:B-1----:R-:W4:Y:S04]  /*0ac0*/  LDG.E.CONSTANT R23, desc[UR8][R16.64+0x2c] ;  /* 0x00002c0810177981 */ /* 0x002f28000c1e9900 */
[----:B--2---:R0:W2:Y:S01]  /*0ad0*/  LDG.E.CONSTANT R27, desc[UR8][R16.64+0x30] ;  /* 0x00003008101b7981 */ /* 0x0040a2000c1e9900 */
[----:B------:R-:W-:-:S04]  /*0ae0*/  IADD3 R7, PT, PT, R7, 0x10, RZ ;  /* 0x0000001007077810 */ /* 0x000fc80007ffe0ff */
[----:B------:R-:W-:Y:S01]  /*0af0*/  ISETP.GE.AND P1, PT, R7, R20, PT ;  /* 0x000000140700720c */ /* 0x000fe20003f26270 */
[----:B------:R1:W-:Y:S04]  /*0b00*/  STG.E desc[UR8][R14.64], R29 ;  /* 0x0000001d0e007986 */ /* 0x0003e8000c101908 */
[----:B------:R-:W-:Y:S01]  /*0b10*/  STG.E desc[UR8][R18.64+0x10], R31 ;  /* 0x0000101f12007986 */ /* 0x000fe2000c101908 */
[----:B0-----:R-:W-:-:S03]  /*0b20*/  IADD3 R16, P3, PT, R16, 0x40, RZ ;  /* 0x0000004010107810 */ /* 0x001fc60007f7e0ff */
[----:B------:R-:W-:Y:S01]  /*0b30*/  STG.E desc[UR8][R14.64+0x8], R33 ;  /* 0x000008210e007986 */ /* 0x000fe2000c101908 */
[----:B-1----:R-:W-:-:S03]  /*0b40*/  IADD3 R29, P4, PT, R14, 0x40, RZ ;  /* 0x000000400e1d7810 */ /* 0x002fc60007f9e0ff */
[----:B------:R-:W-:Y:S04]  /*0b50*/  STG.E desc[UR8][R14.64+0xc], R35 ;  /* 0x00000c230e007986 */ /* 0x000fe8000c101908 */
[----:B------:R-:W-:Y:S04]  /*0b60*/  STG.E desc[UR8][R14.64+0x10], R37 ;  /* 0x000010250e007986 */ /* 0x000fe8000c101908 */
[----:B------:R0:W-:Y:S04]  /*0b70*/  STG.E desc[UR8][R18.64+0x20], R22 ;  /* 0x0000201612007986 */ /* 0x0001e8000c101908 */
[----:B------:R1:W-:Y:S01]  /*0b80*/  STG.E desc[UR8][R14.64+0x18], R24 ;  /* 0x000018180e007986 */ /* 0x0003e2000c101908 */
[----:B------:R-:W-:-:S03]  /*0b90*/  IADD3.X R17, PT, PT, RZ, R17, RZ, P3, !PT ;  /* 0x00000011ff117210 */ /* 0x000fc60001ffe4ff */
[----:B------:R-:W-:Y:S01]  /*0ba0*/  STG.E desc[UR8][R14.64+0x1c], R26 ;  /* 0x00001c1a0e007986 */ /* 0x000fe2000c101908 */
[----:B0-----:R-:W-:Y:S02]  /*0bb0*/  IADD3 R22, P2, PT, R18, 0x40, RZ ;  /* 0x0000004012167810 */ /* 0x001fe40007f5e0ff */
[----:B-1----:R-:W-:Y:S01]  /*0bc0*/  IADD3.X R24, PT, PT, RZ, R15, RZ, P4, !PT ;  /* 0x0000000fff187210 */ /* 0x002fe200027fe4ff */
[----:B---3--:R-:W-:Y:S04]  /*0bd0*/  STG.E desc[UR8][R14.64+0x20], R21 ;  /* 0x000020150e007986 */ /* 0x008fe8000c101908 */
[----:B------:R0:W-:Y:S04]  /*0be0*/  STG.E desc[UR8][R18.64+0x30], R28 ;  /* 0x0000301c12007986 */ /* 0x0001e8000c101908 */
[----:B----4-:R-:W-:Y:S04]  /*0bf0*/  STG.E desc[UR8][R14.64+0x28], R23 ;  /* 0x000028170e007986 */ /* 0x010fe8000c101908 */
[----:B--2---:R-:W-:Y:S04]  /*0c00*/  STG.E desc[UR8][R14.64+0x2c], R27 ;  /* 0x00002c1b0e007986 */ /* 0x004fe8000c101908 */
[----:B------:R1:W-:Y:S01]  /*0c10*/  STG.E desc[UR8][R14.64+0x30], R30 ;  /* 0x0000301e0e007986 */ /* 0x0003e2000c101908 */
[----:B0-----:R-:W-:Y:S01]  /*0c20*/  IADD3.X R19, PT, PT, RZ, R19, RZ, P2, !PT ;  /* 0x00000013ff137210 */ /* 0x001fe200017fe4ff */
[----:B-1----:R-:W-:Y:S01]  /*0c30*/  IMAD.MOV.U32 R14, RZ, RZ, R29 ;  /* 0x000000ffff0e7224 */ /* 0x002fe200078e001d */
[----:B------:R-:W-:Y:S01]  /*0c40*/  MOV R15, R24 ;  /* 0x00000018000f7202 */ /* 0x000fe20000000f00 */
[----:B------:R-:W-:Y:S06]  /*0c50*/  @!P1 BRA `(.L_x_39) ;  /* 0xfffffffc00509947 */ /* 0x000fec000383ffff */
.L_x_38:
[----:B------:R-:W-:-:S04]  /*0c60*/  IADD3 R18, PT, PT, R10, -R7, RZ ;  /* 0x800000070a127210 */ /* 0x000fc80007ffe0ff */
[----:B------:R-:W-:-:S13]  /*0c70*/  ISETP.GT.AND P1, PT, R18, 0x4, PT ;  /* 0x000000041200780c */ /* 0x000fda0003f24270 */
[----:B------:R-:W-:Y:S05]  /*0c80*/  @!P1 BRA `(.L_x_40) ;  /* 0x00000000006c9947 */ /* 0x000fea0003800000 */
[----:B------:R-:W2:Y:S04]  /*0c90*/  LDG.E.CONSTANT R21, desc[UR8][R16.64+-0x8] ;  /* 0xfffff80810157981 */ /* 0x000ea8000c1e9900 */
[----:B------:R-:W3:Y:S04]  /*0ca0*/  LDG.E.CONSTANT R23, desc[UR8][R16.64+-0x4] ;  /* 0xfffffc0810177981 */ /* 0x000ee8000c1e9900 */
[----:B------:R-:W4:Y:S04]  /*0cb0*/  LDG.E.CONSTANT R27, desc[UR8][R16.64] ;  /* 0x00000008101b7981 */ /* 0x000f28000c1e9900 */
[----:B------:R-:W4:Y:S04]  /*0cc0*/  LDG.E.CONSTANT R29, desc[UR8][R16.64+0x4] ;  /* 0x00000408101d7981 */ /* 0x000f28000c1e9900 */
[----:B------:R-:W4:Y:S04]  /*0cd0*/  LDG.E.CONSTANT R31, desc[UR8][R16.64+0x8] ;  /* 0x00000808101f7981 */ /* 0x000f28000c1e9900 */
[----:B------:R-:W4:Y:S04]  /*0ce0*/  LDG.E.CONSTANT R33, desc[UR8][R16.64+0xc] ;  /* 0x00000c0810217981 */ /* 0x000f28000c1e9900 */
[----:B------:R-:W4:Y:S04]  /*0cf0*/  LDG.E.CONSTANT R35, desc[UR8][R16.64+0x10] ;  /* 0x0000100810237981 */ /* 0x000f28000c1e9900 */
[----:B------:R0:W4:Y:S01]  /*0d00*/  LDG.E.CONSTANT R37, desc[UR8][R16.64+0x14] ;  /* 0x0000140810257981 */ /* 0x000122000c1e9900 */
[----:B------:R-:W-:-:S02]  /*0d10*/  MOV R18, R22 ;  /* 0x0000001600127202 */ /* 0x000fc40000000f00 */
[----:B------:R-:W-:Y:S02]  /*0d20*/  IADD3 R20, P3, PT, R14, 0x20, RZ ;  /* 0x000000200e147810 */ /* 0x000fe40007f7e0ff */
[----:B------:R-:W-:Y:S02]  /*0d30*/  IADD3 R22, P1, PT, R22, 0x20, RZ ;  /* 0x0000002016167810 */ /* 0x000fe40007f3e0ff */
[----:B------:R-:W-:Y:S02]  /*0d40*/  PLOP3.LUT P0, PT, PT, PT, PT, 0x8, 0x80 ;  /* 0x000000000080781c */ /* 0x000fe40003f0e170 */
[----:B------:R-:W-:Y:S02]  /*0d50*/  IADD3 R7, PT, PT, R7, 0x8, RZ ;  /* 0x0000000807077810 */ /* 0x000fe40007ffe0ff */
[----:B0-----:R-:W-:-:S04]  /*0d60*/  IADD3 R16, P2, PT, R16, 0x20, RZ ;  /* 0x0000002010107810 */ /* 0x001fc80007f5e0ff */
[----:B------:R-:W-:Y:S01]  /*0d70*/  IADD3.X R17, PT, PT, RZ, R17, RZ, P2, !PT ;  /* 0x00000011ff117210 */ /* 0x000fe200017fe4ff */
[----:B--2---:R0:W-:Y:S04]  /*0d80*/  STG.E desc[UR8][R18.64], R21 ;  /* 0x0000001512007986 */ /* 0x0041e8000c101908 */
[----:B---3--:R-:W-:Y:S04]  /*0d90*/  STG.E desc[UR8][R14.64+-0x8], R23 ;  /* 0xfffff8170e007986 */ /* 0x008fe8000c101908 */
[----:B----4-:R-:W-:Y:S01]  /*0da0*/  STG.E desc[UR8][R14.64+-0x4], R27 ;  /* 0xfffffc1b0e007986 */ /* 0x010fe2000c101908 */
[----:B0-----:R-:W-:-:S03]  /*0db0*/  IMAD.X R21, RZ, RZ, R15, P3 ;  /* 0x000000ffff157224 */ /* 0x001fc600018e060f */
[----:B------:R-:W-:Y:S04]  /*0dc0*/  STG.E desc[UR8][R14.64], R29 ;  /* 0x0000001d0e007986 */ /* 0x000fe8000c101908 */
[----:B------:R0:W-:Y:S04]  /*0dd0*/  STG.E desc[UR8][R18.64+0x10], R31 ;  /* 0x0000101f12007986 */ /* 0x0001e8000c101908 */
[----:B------:R-:W-:Y:S04]  /*0de0*/  STG.E desc[UR8][R14.64+0x8], R33 ;  /* 0x000008210e007986 */ /* 0x000fe8000c101908 */
[----:B------:R-:W-:Y:S04]  /*0df0*/  STG.E desc[UR8][R14.64+0xc], R35 ;  /* 0x00000c230e007986 */ /* 0x000fe8000c101908 */
[----:B------:R1:W-:Y:S01]  /*0e00*/  STG.E desc[UR8][R14.64+0x10], R37 ;  /* 0x000010250e007986 */ /* 0x0003e2000c101908 */
[----:B0-----:R-:W-:-:S02]  /*0e10*/  IADD3.X R19, PT, PT, RZ, R19, RZ, P1, !PT ;  /* 0x00000013ff137210 */ /* 0x001fc40000ffe4ff */
[----:B-1----:R-:W-:Y:S02]  /*0e20*/  MOV R14, R20 ;  /* 0x00000014000e7202 */ /* 0x002fe40000000f00 */
[----:B------:R-:W-:-:S07]  /*0e30*/  MOV R15, R21 ;  /* 0x00000015000f7202 */ /* 0x000fce0000000f00 */
.L_x_40:
[----:B------:R-:W-:Y:S01]  /*0e40*/  ISETP.LT.OR P0, PT, R7, R10, P0 ;  /* 0x0000000a0700720c */ /* 0x000fe20000701670 */
[----:B------:R-:W-:-:S12]  /*0e50*/  IMAD.MOV.U32 R23, RZ, RZ, R19 ;  /* 0x000000ffff177224 */ /* 0x000fd800078e0013 */
[----:B------:R-:W-:Y:S05]  /*0e60*/  @!P0 BRA `(.L_x_37) ;  /* 0x0000000000208947 */ /* 0x000fea0003800000 */
[----:B------:R-:W2:Y:S04]  /*0e70*/  LDG.E.CONSTANT R7, desc[UR8][R16.64+-0x8] ;  /* 0xfffff80810077981 */ /* 0x000ea8000c1e9900 */
[----:B------:R-:W3:Y:S04]  /*0e80*/  LDG.E.CONSTANT R19, desc[UR8][R16.64+-0x4] ;  /* 0xfffffc0810137981 */ /* 0x000ee8000c1e9900 */
[----:B------:R-:W4:Y:S04]  /*0e90*/  LDG.E.CONSTANT R21, desc[UR8][R16.64] ;  /* 0x0000000810157981 */ /* 0x000f28000c1e9900 */
[----:B------:R-:W4:Y:S04]  /*0ea0*/  LDG.E.CONSTANT R27, desc[UR8][R16.64+0x4] ;  /* 0x00000408101b7981 */ /* 0x000f28000c1e9900 */
[----:B--2---:R0:W-:Y:S04]  /*0eb0*/  STG.E desc[UR8][R22.64], R7 ;  /* 0x0000000716007986 */ /* 0x0041e8000c101908 */
[----:B---3--:R0:W-:Y:S04]  /*0ec0*/  STG.E desc[UR8][R14.64+-0x8], R19 ;  /* 0xfffff8130e007986 */ /* 0x0081e8000c101908 */
[----:B----4-:R0:W-:Y:S04]  /*0ed0*/  STG.E desc[UR8][R14.64+-0x4], R21 ;  /* 0xfffffc150e007986 */ /* 0x0101e8000c101908 */
[----:B------:R0:W-:Y:S02]  /*0ee0*/  STG.E desc[UR8][R14.64], R27 ;  /* 0x0000001b0e007986 */ /* 0x0001e4000c101908 */
.L_x_37:
[----:B------:R-:W-:-:S13]  /*0ef0*/  ISETP.GE.U32.AND P0, PT, R10, UR5, PT ;  /* 0x000000050a007c0c */ /* 0x000fda000bf06070 */
[----:B------:R-:W-:Y:S05]  /*0f00*/  @P0 EXIT ;  /* 0x000000000000094d */ /* 0x000fea0003800000 */
[----:B------:R-:W-:Y:S01]  /*0f10*/  UISETP.GE.U32.AND UP0, UPT, UR10, 0x2, UPT ;  /* 0x000000020a00788c */ /* 0x000fe2000bf06070 */
[----:B------:R-:W-:-:S08]  /*0f20*/  HFMA2 R18, -RZ, RZ, 0, 0 ;  /* 0x00000000ff127431 */ /* 0x000fd000000001ff */
[----:B------:R-:W-:Y:S05]  /*0f30*/  BRA.U !UP0, `(.L_x_41) ;  /* 0x0000000d089c7547 */ /* 0x000fea000b800000 */
[----:B------:R-:W-:Y:S01]  /*0f40*/  UIADD3 UR6, UPT, UPT, UR10, -0x2, URZ ;  /* 0xfffffffe0a067890 */ /* 0x000fe2000fffe0ff */
[----:B------:R-:W-:Y:S01]  /*0f50*/  MOV R18, RZ ;  /* 0x000000ff00127202 */ /* 0x000fe20000000f00 */
[----:B------:R-:W-:Y:S01]  /*0f60*/  UIADD3 UR4, UPT, UPT, UR10, -0x1, URZ ;  /* 0xffffffff0a047890 */ /* 0x000fe2000fffe0ff */
[----:B0-----:R-:W-:Y:S01]  /*0f70*/  MOV R7, 0x1 ;  /* 0x0000000100077802 */ /* 0x001fe20000000f00 */
[----:B------:R-:W-:Y:S02]  /*0f80*/  UISETP.GE.U32.AND UP0, UPT, UR6, 0x3, UPT ;  /* 0x000000030600788c */ /* 0x000fe4000bf06070 */
[----:B------:R-:W-:-:S07]  /*0f90*/  ULOP3.LUT UR5, UR4, 0x3, URZ, 0xc0, !UPT ;  /* 0x0000000304057892 */ /* 0x000fce000f8ec0ff */
[----:B------:R-:W-:Y:S05]  /*0fa0*/  BRA.U !UP0, `(.L_x_42) ;  /* 0x0000000d08107547 */ /* 0x000fea000b800000 */
[----:B------:R-:W0:Y:S01]  /*0fb0*/  LDC.64 R14, c[0x0][0x380] ;  /* 0x0000e000ff0e7b82 */ /* 0x000e220000000a00 */
[----:B------:R-:W-:Y:S01]  /*0fc0*/  ULOP3.LUT UR4, UR4, 0xfffffffc, URZ, 0xc0, !UPT ;  /* 0xfffffffc04047892 */ /* 0x000fe2000f8ec0ff */
[----:B------:R-:W-:Y:S01]  /*0fd0*/  IADD3 R16, P0, PT, R4, 0x8, RZ ;  /* 0x0000000804107810 */ /* 0x000fe20007f1e0ff */
[----:B------:R-:W-:Y:S01]  /*0fe0*/  UMOV UR6, 0x400 ;  /* 0x0000040000067882 */ /* 0x000fe20000000000 */
[----:B------:R-:W-:Y:S01]  /*0ff0*/  IMAD.MOV.U32 R18, RZ, RZ, RZ ;  /* 0x000000ffff127224 */ /* 0x000fe200078e00ff */
[----:B------:R-:W-:Y:S01]  /*1000*/  UIADD3 UR4, UPT, UPT, -UR4, URZ, URZ ;  /* 0x000000ff04047290 */ /* 0x000fe2000fffe1ff */
[----:B------:R-:W-:Y:S02]  /*1010*/  IADD3.X R17, PT, PT, RZ, R5, RZ, P0, !PT ;  /* 0x00000005ff117210 */ /* 0x000fe400007fe4ff */
[----:B------:R-:W1:Y:S01]  /*1020*/  S2UR UR7, SR_CgaCtaId ;  /* 0x00000000000779c3 */ /* 0x000e620000008800 */
[----:B------:R-:W-:Y:S01]  /*1030*/  UISETP.GE.AND UP0, UPT, UR4, URZ, UPT ;  /* 0x000000ff0400728c */ /* 0x000fe2000bf06270 */
[----:B------:R-:W-:-:S02]  /*1040*/  MOV R7, RZ ;  /* 0x000000ff00077202 */ /* 0x000fc40000000f00 */
[----:B0-----:R-:W-:-:S04]  /*1050*/  IADD3 R14, P1, PT, R14, -0x4, RZ ;  /* 0xfffffffc0e0e7810 */ /* 0x001fc80007f3e0ff */
[----:B------:R-:W-:Y:S01]  /*1060*/  IADD3.X R15, PT, PT, R15, -0x1, RZ, P1, !PT ;  /* 0xffffffff0f0f7810 */ /* 0x000fe20000ffe4ff */
[----:B-1----:R-:W-:-:S04]  /*1070*/  ULEA UR6, UR7, UR6, 0x18 ;  /* 0x0000000607067291 */ /* 0x002fc8000f8ec0ff */
[----:B------:R-:W-:Y:S01]  /*1080*/  UIADD3 UR6, UPT, UPT, UR6, 0x8, URZ ;  /* 0x0000000806067890 */ /* 0x000fe2000fffe0ff */
[----:B------:R-:W-:Y:S11]  /*1090*/  BRA.U UP0, `(.L_x_43) ;  /* 0x00000009005c7547 */ /* 0x000ff6000b800000 */
[----:B------:R-:W-:Y:S02]  /*10a0*/  UIADD3 UR7, UPT, UPT, -UR4, URZ, URZ ;  /* 0x000000ff04077290 */ /* 0x000fe4000fffe1ff */
[----:B------:R-:W-:Y:S02]  /*10b0*/  UPLOP3.LUT UP0, UPT, UPT, UPT, UPT, 0x80, 0x8 ;  /* 0x000000000008789c */ /* 0x000fe40003f0f070 */
[----:B------:R-:W-:-:S09]  /*10c0*/  UISETP.GT.AND UP1, UPT, UR7, 0xc, UPT ;  /* 0x0000000c0700788c */ /* 0x000fd2000bf24270 */
[----:B------:R-:W-:Y:S05]  /*10d0*/  BRA.U !UP1, `(.L_x_44) ;  /* 0x0000000509747547 */ /* 0x000fea000b800000 */
[----:B------:R-:W-:-:S11]  /*10e0*/  UPLOP3.LUT UP0, UPT, UPT, UPT, UPT, 0x40, 0x4 ;  /* 0x000000000004789c */ /* 0x000fd60003f0e870 */
.L_x_45:
[C---:B-1----:R-:W-:Y:S01]  /*10f0*/  IMAD.WIDE R20, R25.reuse, 0x4, R14 ;  /* 0x0000000419147825 */ /* 0x042fe200078e020e */
[----:B------:R-:W2:Y:S04]  /*1100*/  LDG.E.CONSTANT R19, desc[UR8][R16.64+-0x4] ;  /* 0xfffffc0810137981 */ /* 0x000ea8000c1e9900 */
[----:B------:R-:W3:Y:S04]  /*1110*/  LDG.E.CONSTANT R32, desc[UR8][R16.64] ;  /* 0x0000000810207981 */ /* 0x000ee8000c1e9900 */
[----:B------:R0:W2:Y:S04]  /*1120*/  LDG.E.CONSTANT R20, desc[UR8][R20.64] ;  /* 0x0000000814147981 */ /* 0x0000a8000c1e9900 */
[----:B------:R-:W4:Y:S04]  /*1130*/  LDG.E.CONSTANT R29, desc[UR8][R16.64+0x4] ;  /* 0x00000408101d7981 */ /* 0x000f28000c1e9900 */
[----:B------:R-:W4:Y:S01]  /*1140*/  LDG.E.CONSTANT R28, desc[UR8][R16.64+0x8] ;  /* 0x00000808101c7981 */ /* 0x000f22000c1e9900 */
[----:B------:R-:W-:-:S03]  /*1150*/  IADD3 R23, PT, PT, R25, 0x4, RZ ;  /* 0x0000000419177810 */ /* 0x000fc60007ffe0ff */
[----:B------:R-:W4:Y:S02]  /*1160*/  LDG.E.CONSTANT R30, desc[UR8][R16.64+0xc] ;  /* 0x00000c08101e7981 */ /* 0x000f24000c1e9900 */
[----:B------:R-:W-:Y:S02]  /*1170*/  IMAD.WIDE R22, R23, 0x4, R14 ;  /* 0x0000000417167825 */ /* 0x000fe400078e020e */
[----:B------:R-:W4:Y:S04]  /*1180*/  LDG.E.CONSTANT R31, desc[UR8][R16.64+0x10] ;  /* 0x00001008101f7981 */ /* 0x000f28000c1e9900 */
[----:B------:R1:W4:Y:S01]  /*1190*/  LDG.E.CONSTANT R23, desc[UR8][R22.64] ;  /* 0x0000000816177981 */ /* 0x000322000c1e9900 */
[----:B0-----:R-:W-:-:S03]  /*11a0*/  IADD3 R21, PT, PT, R25, 0x8, RZ ;  /* 0x0000000819157810 */ /* 0x001fc60007ffe0ff */
[----:B------:R-:W4:Y:S04]  /*11b0*/  LDG.E.CONSTANT R26, desc[UR8][R16.64+0x14] ;  /* 0x00001408101a7981 */ /* 0x000f28000c1e9900 */
[----:B------:R-:W4:Y:S04]  /*11c0*/  LDG.E.CONSTANT R37, desc[UR8][R16.64+0x24] ;  /* 0x0000240810257981 */ /* 0x000f28000c1e9900 */
[----:B------:R-:W4:Y:S01]  /*11d0*/  LDG.E.CONSTANT R36, desc[UR8][R16.64+0x28] ;  /* 0x0000280810247981 */ /* 0x000f22000c1e9900 */
[C---:B--2---:R-:W-:Y:S01]  /*11e0*/  FADD R24, R19.reuse, -R20 ;  /* 0x8000001413187221 */ /* 0x044fe20000000000 */
[----:B---3--:R-:W-:-:S03]  /*11f0*/  FADD R19, -R19, R32 ;  /* 0x0000002013137221 */ /* 0x008fc60000000100 */
[----:B------:R-:W-:Y:S01]  /*1200*/  FADD R18, |R24|, R18 ;  /* 0x0000001218127221 */ /* 0x000fe20000000200 */
[----:B----4-:R-:W-:-:S03]  /*1210*/  FADD R33, -R32, R29 ;  /* 0x0000001d20217221 */ /* 0x010fc60000000100 */
[----:B------:R-:W-:Y:S01]  /*1220*/  FADD R32, R18, |R19| ;  /* 0x4000001312207221 */ /* 0x000fe20000000000 */
[----:B------:R-:W-:Y:S01]  /*1230*/  FADD R35, -R29, R28 ;  /* 0x0000001c1d237221 */ /* 0x000fe20000000100 */
[----:B------:R-:W-:-:S04]  /*1240*/  IMAD.WIDE R20, R21, 0x4, R14 ;  /* 0x0000000415147825 */ /* 0x000fc800078e020e */
[----:B------:R-:W-:Y:S01]  /*1250*/  FADD R18, |R19|, -RZ ;  /* 0x800000ff13127221 */ /* 0x000fe20000000200 */
[----:B------:R-:W-:Y:S01]  /*1260*/  FADD R32, R32, |R33| ;  /* 0x4000002120207221 */ /* 0x000fe20000000000 */
[----:B------:R-:W2:Y:S01]  /*1270*/  LDG.E.CONSTANT R29, desc[UR8][R16.64+0x18] ;  /* 0x00001808101d7981 */ /* 0x000ea2000c1e9900 */
[----:B------:R-:W-:Y:S01]  /*1280*/  FADD R19, |R33|, -RZ ;  /* 0x800000ff21137221 */ /* 0x000fe20000000200 */
[----:B-1----:R-:W-:Y:S01]  /*1290*/  FADD R22, |R35|, -RZ ;  /* 0x800000ff23167221 */ /* 0x002fe20000000200 */
[----:B------:R-:W-:Y:S01]  /*12a0*/  FADD R34, R32, |R35| ;  /* 0x4000002320227221 */ /* 0x000fe20000000000 */
[----:B------:R-:W-:Y:S01]  /*12b0*/  IADD3 R35, PT, PT, R25, 0xc, RZ ;  /* 0x0000000c19237810 */ /* 0x000fe20007ffe0ff */
[----:B------:R-:W3:Y:S04]  /*12c0*/  LDG.E.CONSTANT R27, desc[UR8][R20.64] ;  /* 0x00000008141b7981 */ /* 0x000ee8000c1e9900 */
[----:B------:R-:W3:Y:S04]  /*12d0*/  LDG.E.CONSTANT R28, desc[UR8][R16.64+0x1c] ;  /* 0x00001c08101c7981 */ /* 0x000ee8000c1e9900 */
[----:B------:R0:W-:Y:S01]  /*12e0*/  STS.64 [UR6], R18 ;  /* 0x00000012ff007988 */ /* 0x0001e20008000a06 */
[----:B------:R-:W-:Y:S01]  /*12f0*/  FADD R33, R30, -R23 ;  /* 0x800000171e217221 */ /* 0x000fe20000000000 */
[----:B0-----:R-:W-:-:S02]  /*1300*/  IMAD.WIDE R18, R35, 0x4, R14 ;  /* 0x0000000423127825 */ /* 0x001fc400078e020e */
[----:B------:R-:W4:Y:S02]  /*1310*/  LDG.E.CONSTANT R35, desc[UR8][R16.64+0x20] ;  /* 0x0000200810237981 */ /* 0x000f24000c1e9900 */
[----:B------:R-:W-:Y:S02]  /*1320*/  FADD R23, |R33|, -RZ ;  /* 0x800000ff21177221 */ /* 0x000fe40000000200 */
[----:B------:R0:W4:Y:S04]  /*1330*/  LDG.E.CONSTANT R32, desc[UR8][R18.64] ;  /* 0x0000000812207981 */ /* 0x000128000c1e9900 */
[----:B------:R1:W-:Y:S01]  /*1340*/  STS.64 [UR6+0x8], R22 ;  /* 0x00000816ff007988 */ /* 0x0003e20008000a06 */
[----:B0-----:R-:W-:-:S03]  /*1350*/  FADD R19, R34, |R33| ;  /* 0x4000002122137221 */ /* 0x001fc60000000000 */
[----:B------:R-:W4:Y:S04]  /*1360*/  LDG.E.CONSTANT R34, desc[UR8][R16.64+0x2c] ;  /* 0x00002c0810227981 */ /* 0x000f28000c1e9900 */
[----:B-1----:R-:W4:Y:S04]  /*1370*/  LDG.E.CONSTANT R23, desc[UR8][R16.64+0x30] ;  /* 0x0000300810177981 */ /* 0x002f28000c1e9900 */
[----:B------:R-:W4:Y:S04]  /*1380*/  LDG.E.CONSTANT R33, desc[UR8][R16.64+0x34] ;  /* 0x0000340810217981 */ /* 0x000f28000c1e9900 */
[----:B------:R0:W4:Y:S01]  /*1390*/  LDG.E.CONSTANT R22, desc[UR8][R16.64+0x38] ;  /* 0x0000380810167981 */ /* 0x000122000c1e9900 */
[----:B------:R-:W-:Y:S01]  /*13a0*/  FADD R30, -R30, R31 ;  /* 0x0000001f1e1e7221 */ /* 0x000fe20000000100 */
[----:B------:R-:W-:-:S03]  /*13b0*/  FADD R31, -R31, R26 ;  /* 0x0000001a1f1f7221 */ /* 0x000fc60000000100 */
[----:B------:R-:W-:Y:S01]  /*13c0*/  FADD R20, |R30|, -RZ ;  /* 0x800000ff1e147221 */ /* 0x000fe20000000200 */
[----:B------:R-:W-:Y:S01]  /*13d0*/  FADD R30, R19, |R30| ;  /* 0x4000001e131e7221 */ /* 0x000fe20000000000 */
[----:B------:R-:W-:-:S03]  /*13e0*/  FADD R21, |R31|, -RZ ;  /* 0x800000ff1f157221 */ /* 0x000fc60000000200 */
[----:B------:R-:W-:Y:S02]  /*13f0*/  FADD R30, R30, |R31| ;  /* 0x4000001f1e1e7221 */ /* 0x000fe40000000000 */
[----:B------:R1:W-:Y:S01]  /*1400*/  STS.64 [UR6+0x10], R20 ;  /* 0x00001014ff007988 */ /* 0x0003e20008000a06 */
[----:B------:R-:W-:Y:S01]  /*1410*/  FADD R36, -R37, R36 ;  /* 0x0000002425247221 */ /* 0x000fe20000000100 */
[----:B------:R-:W-:-:S04]  /*1420*/  UIADD3 UR4, UPT, UPT, UR4, 0x10, URZ ;  /* 0x0000001004047890 */ /* 0x000fc8000fffe0ff */
[----:B------:R-:W-:Y:S01]  /*1430*/  UISETP.GE.AND UP1, UPT, UR4, -0xc, UPT ;  /* 0xfffffff40400788c */ /* 0x000fe2000bf26270 */
[----:B-1----:R-:W-:Y:S01]  /*1440*/  FADD R20, |R24|, -RZ ;  /* 0x800000ff18147221 */ /* 0x002fe20000000200 */
[----:B0-----:R-:W-:-:S04]  /*1450*/  IADD3 R16, P0, PT, R16, 0x40, RZ ;  /* 0x0000004010107810 */ /* 0x001fc80007f1e0ff */
[----:B------:R0:W-:Y:S01]  /*1460*/  STS [UR6+-0x4], R20 ;  /* 0xfffffc14ff007988 */ /* 0x0001e20008000806 */
[----:B------:R-:W-:Y:S01]  /*1470*/  IMAD.X R17, RZ, RZ, R17, P0 ;  /* 0x000000ffff117224 */ /* 0x000fe200000e0611 */
[----:B------:R-:W-:Y:S02]  /*1480*/  IADD3 R7, PT, PT, R7, 0x10, RZ ;  /* 0x0000001007077810 */ /* 0x000fe40007ffe0ff */
[----:B------:R-:W-:Y:S01]  /*1490*/  IADD3 R25, PT, PT, R25, 0x10, RZ ;  /* 0x0000001019197810 */ /* 0x000fe20007ffe0ff */
[----:B--2---:R-:W-:-:S04]  /*14a0*/  FADD R29, -R26, R29 ;  /* 0x0000001d1a1d7221 */ /* 0x004fc80000000100 */
[----:B------:R-:W-:Y:S01]  /*14b0*/  FADD R30, R30, |R29| ;  /* 0x4000001d1e1e7221 */ /* 0x000fe20000000000 */
[----:B---3--:R-:W-:-:S04]  /*14c0*/  FADD R27, R28, -R27 ;  /* 0x8000001b1c1b7221 */ /* 0x008fc80000000000 */
[----:B------:R-:W-:Y:S01]  /*14d0*/  FADD R30, R30, |R27| ;  /* 0x4000001b1e1e7221 */ /* 0x000fe20000000000 */
[----:B------:R-:W-:Y:S01]  /*14e0*/  FADD R19, |R27|, -RZ ;  /* 0x800000ff1b137221 */ /* 0x000fe20000000200 */
[----:B----4-:R-:W-:Y:S01]  /*14f0*/  FADD R21, -R28, R35 ;  /* 0x000000231c157221 */ /* 0x010fe20000000100 */
[----:B------:R-:W-:-:S03]  /*1500*/  FADD R35, -R35, R37 ;  /* 0x0000002523237221 */ /* 0x000fc60000000100 */
[----:B------:R-:W-:-:S04]  /*1510*/  FADD R30, R30, |R21| ;  /* 0x400000151e1e7221 */ /* 0x000fc80000000000 */
[----:B------:R-:W-:-:S04]  /*1520*/  FADD R27, R30, |R35| ;  /* 0x400000231e1b7221 */ /* 0x000fc80000000000 */
[----:B------:R-:W-:Y:S01]  /*1530*/  FADD R27, R27, |R36| ;  /* 0x400000241b1b7221 */ /* 0x000fe20000000000 */
[C---:B------:R-:W-:Y:S01]  /*1540*/  FADD R32, R34.reuse, -R32 ;  /* 0x8000002022207221 */ /* 0x040fe20000000000 */
[----:B------:R-:W-:Y:S01]  /*1550*/  FADD R18, |R29|, -RZ ;  /* 0x800000ff1d127221 */ /* 0x000fe20000000200 */
[----:B------:R-:W-:Y:S02]  /*1560*/  FADD R34, -R34, R23 ;  /* 0x0000001722227221 */ /* 0x000fe40000000100 */
[----:B------:R-:W-:Y:S02]  /*1570*/  FADD R27, R27, |R32| ;  /* 0x400000201b1b7221 */ /* 0x000fe40000000000 */
[----:B------:R1:W-:Y:S01]  /*1580*/  STS.64 [UR6+0x18], R18 ;  /* 0x00001812ff007988 */ /* 0x0003e20008000a06 */
[----:B------:R-:W-:Y:S01]  /*1590*/  FADD R24, -R23, R33 ;  /* 0x0000002117187221 */ /* 0x000fe20000000100 */
[----:B------:R-:W-:Y:S01]  /*15a0*/  FADD R27, R27, |R34| ;  /* 0x400000221b1b7221 */ /* 0x000fe20000000000 */
[----:B------:R-:W-:-:S02]  /*15b0*/  FADD R33, -R33, R22 ;  /* 0x0000001621217221 */ /* 0x000fc40000000100 */
[----:B------:R-:W-:Y:S01]  /*15c0*/  FADD R23, |R24|, -RZ ;  /* 0x800000ff18177221 */ /* 0x000fe20000000200 */
[----:B0-----:R-:W-:Y:S01]  /*15d0*/  FADD R20, |R21|, -RZ ;  /* 0x800000ff15147221 */ /* 0x001fe20000000200 */
[----:B-1----:R-:W-:Y:S01]  /*15e0*/  FADD R18, |R36|, -RZ ;  /* 0x800000ff24127221 */ /* 0x002fe20000000200 */
[----:B------:R-:W-:Y:S01]  /*15f0*/  FADD R19, |R32|, -RZ ;  /* 0x800000ff20137221 */ /* 0x000fe20000000200 */
[----:B------:R-:W-:Y:S01]  /*1600*/  FADD R24, R27, |R24| ;  /* 0x400000181b187221 */ /* 0x000fe20000000000 */
[----:B------:R-:W-:Y:S01]  /*1610*/  FADD R21, |R35|, -RZ ;  /* 0x800000ff23157221 */ /* 0x000fe20000000200 */
[----:B------:R-:W-:Y:S01]  /*1620*/  FADD R22, |R34|, -RZ ;  /* 0x800000ff22167221 */ /* 0x000fe20000000200 */
[----:B------:R-:W-:Y:S01]  /*1630*/  FADD R26, |R33|, -RZ ;  /* 0x800000ff211a7221 */ /* 0x000fe20000000200 */
[----:B------:R0:W-:Y:S04]  /*1640*/  STS.64 [UR6+0x28], R18 ;  /* 0x00002812ff007988 */ /* 0x0001e80008000a06 */
[----:B------:R1:W-:Y:S04]  /*1650*/  STS.64 [UR6+0x20], R20 ;  /* 0x00002014ff007988 */ /* 0x0003e80008000a06 */
[----:B------:R1:W-:Y:S01]  /*1660*/  STS.64 [UR6+0x30], R22 ;  /* 0x00003016ff007988 */ /* 0x0003e20008000a06 */
[----:B0-----:R-:W-:-:S03]  /*1670*/  FADD R18, R24, |R33| ;  /* 0x4000002118127221 */ /* 0x001fc60000000000 */
[----:B------:R1:W-:Y:S01]  /*1680*/  STS [UR6+0x38], R26 ;  /* 0x0000381aff007988 */ /* 0x0003e20008000806 */
[----:B------:R-:W-:Y:S01]  /*1690*/  UIADD3 UR6, UPT, UPT, UR6, 0x40, URZ ;  /* 0x0000004006067890 */ /* 0x000fe2000fffe0ff */
[----:B------:R-:W-:Y:S11]  /*16a0*/  BRA.U !UP1, `(.L_x_45) ;  /* 0xfffffff909907547 */ /* 0x000ff6000b83ffff */
.L_x_44:
[----:B------:R-:W-:-:S04]  /*16b0*/  UIADD3 UR7, UPT, UPT, -UR4, URZ, URZ ;  /* 0x000000ff04077290 */ /* 0x000fc8000fffe1ff */
[----:B------:R-:W-:-:S09]  /*16c0*/  UISETP.GT.AND UP1, UPT, UR7, 0x4, UPT ;  /* 0x000000040700788c */ /* 0x000fd2000bf24270 */
[----:B------:R-:W-:Y:S05]  /*16d0*/  BRA.U !UP1, `(.L_x_46) ;  /* 0x0000000109c47547 */ /* 0x000fea000b800000 */
[C---:B-1----:R-:W-:Y:S01]  /*16e0*/  IMAD.WIDE R22, R25.reuse, 0x4, R14 ;  /* 0x0000000419167825 */ /* 0x042fe200078e020e */
[----:B------:R-:W2:Y:S01]  /*16f0*/  LDG.E.CONSTANT R21, desc[UR8][R16.64+-0x4] ;  /* 0xfffffc0810157981 */ /* 0x000ea2000c1e9900 */
[----:B------:R-:W-:-:S03]  /*1700*/  IADD3 R27, PT, PT, R25, 0x4, RZ ;  /* 0x00000004191b7810 */ /* 0x000fc60007ffe0ff */
[----:B------:R-:W3:Y:S04]  /*1710*/  LDG.E.CONSTANT R24, desc[UR8][R16.64] ;  /* 0x0000000810187981 */ /* 0x000ee8000c1e9900 */
[----:B------:R-:W2:Y:S01]  /*1720*/  LDG.E.CONSTANT R22, desc[UR8][R22.64] ;  /* 0x0000000816167981 */ /* 0x000ea2000c1e9900 */
[----:B------:R-:W-:-:S03]  /*1730*/  IMAD.WIDE R26, R27, 0x4, R14 ;  /* 0x000000041b1a7825 */ /* 0x000fc600078e020e */
[----:B------:R-:W4:Y:S04]  /*1740*/  LDG.E.CONSTANT R31, desc[UR8][R16.64+0x4] ;  /* 0x00000408101f7981 */ /* 0x000f28000c1e9900 */
[----:B------:R-:W4:Y:S04]  /*1750*/  LDG.E.CONSTANT R30, desc[UR8][R16.64+0x8] ;  /* 0x00000808101e7981 */ /* 0x000f28000c1e9900 */
[----:B------:R-:W4:Y:S04]  /*1760*/  LDG.E.CONSTANT R19, desc[UR8][R16.64+0x14] ;  /* 0x0000140810137981 */ /* 0x000f28000c1e9900 */
[----:B------:R-:W4:Y:S04]  /*1770*/  LDG.E.CONSTANT R20, desc[UR8][R16.64+0x18] ;  /* 0x0000180810147981 */ /* 0x000f28000c1e9900 */
[----:B------:R-:W4:Y:S04]  /*1780*/  LDG.E.CONSTANT R26, desc[UR8][R26.64] ;  /* 0x000000081a1a7981 */ /* 0x000f28000c1e9900 */
[----:B------:R-:W4:Y:S04]  /*1790*/  LDG.E.CONSTANT R33, desc[UR8][R16.64+0xc] ;  /* 0x00000c0810217981 */ /* 0x000f28000c1e9900 */
[----:B------:R0:W4:Y:S01]  /*17a0*/  LDG.E.CONSTANT R28, desc[UR8][R16.64+0x10] ;  /* 0x00001008101c7981 */ /* 0x000122000c1e9900 */
[----:B------:R-:W-:Y:S01]  /*17b0*/  VIADD R7, R7, 0x8 ;  /* 0x0000000807077836 */ /* 0x000fe20000000000 */
[----:B------:R-:W-:Y:S01]  /*17c0*/  IADD3 R25, PT, PT, R25, 0x8, RZ ;  /* 0x0000000819197810 */ /* 0x000fe20007ffe0ff */
[----:B------:R-:W-:Y:S01]  /*17d0*/  UIADD3 UR4, UPT, UPT, UR4, 0x8, URZ ;  /* 0x0000000804047890 */ /* 0x000fe2000fffe0ff */
[----:B0-----:R-:W-:Y:S01]  /*17e0*/  IADD3 R16, P0, PT, R16, 0x20, RZ ;  /* 0x0000002010107810 */ /* 0x001fe20007f1e0ff */
[----:B------:R-:W-:-:S03]  /*17f0*/  UPLOP3.LUT UP0, UPT, UPT, UPT, UPT, 0x40, 0x4 ;  /* 0x000000000004789c */ /* 0x000fc60003f0e870 */
[----:B------:R-:W-:Y:S01]  /*1800*/  IADD3.X R17, PT, PT, RZ, R17, RZ, P0, !PT ;  /* 0x00000011ff117210 */ /* 0x000fe200007fe4ff */
[C---:B--2---:R-:W-:Y:S01]  /*1810*/  FADD R29, R21.reuse, -R22 ;  /* 0x80000016151d7221 */ /* 0x044fe20000000000 */
[----:B---3--:R-:W-:-:S03]  /*1820*/  FADD R21, -R21, R24 ;  /* 0x0000001815157221 */ /* 0x008fc60000000100 */
[----:B------:R-:W-:Y:S01]  /*1830*/  FADD R18, R18, |R29| ;  /* 0x4000001d12127221 */ /* 0x000fe20000000000 */
[----:B----4-:R-:W-:-:S03]  /*1840*/  FADD R23, -R24, R31 ;  /* 0x0000001f18177221 */ /* 0x010fc60000000100 */
[----:B------:R-:W-:Y:S01]  /*1850*/  FADD R22, R18, |R21| ;  /* 0x4000001512167221 */ /* 0x000fe20000000000 */
[----:B------:R-:W-:Y:S01]  /*1860*/  FADD R27, -R31, R30 ;  /* 0x0000001e1f1b7221 */ /* 0x000fe20000000100 */
[----:B------:R-:W-:Y:S02]  /*1870*/  FADD R32, |R29|, -RZ ;  /* 0x800000ff1d207221 */ /* 0x000fe40000000200 */
[----:B------:R-:W-:Y:S01]  /*1880*/  FADD R30, R22, |R23| ;  /* 0x40000017161e7221 */ /* 0x000fe20000000000 */
[----:B------:R-:W-:Y:S01]  /*1890*/  FADD R29, -R19, R20 ;  /* 0x00000014131d7221 */ /* 0x000fe20000000100 */
[----:B------:R-:W-:Y:S02]  /*18a0*/  FADD R20, |R27|, -RZ ;  /* 0x800000ff1b147221 */ /* 0x000fe40000000200 */
[----:B------:R-:W-:Y:S01]  /*18b0*/  FADD R27, R30, |R27| ;  /* 0x4000001b1e1b7221 */ /* 0x000fe20000000000 */
[C---:B------:R-:W-:Y:S01]  /*18c0*/  FADD R26, R33.reuse, -R26 ;  /* 0x8000001a211a7221 */ /* 0x040fe20000000000 */
[----:B------:R-:W-:-:S03]  /*18d0*/  FADD R24, -R33, R28 ;  /* 0x0000001c21187221 */ /* 0x000fc60000000100 */
[----:B------:R-:W-:Y:S01]  /*18e0*/  FADD R27, R27, |R26| ;  /* 0x4000001a1b1b7221 */ /* 0x000fe20000000000 */
[----:B------:R-:W-:Y:S01]  /*18f0*/  FADD R28, -R28, R19 ;  /* 0x000000131c1c7221 */ /* 0x000fe20000000100 */
[----:B------:R-:W-:Y:S02]  /*1900*/  FADD R18, |R21|, -RZ ;  /* 0x800000ff15127221 */ /* 0x000fe40000000200 */
[----:B------:R-:W-:Y:S01]  /*1910*/  FADD R27, R27, |R24| ;  /* 0x400000181b1b7221 */ /* 0x000fe20000000000 */
[----:B------:R-:W-:Y:S01]  /*1920*/  FADD R19, |R23|, -RZ ;  /* 0x800000ff17137221 */ /* 0x000fe20000000200 */
[----:B------:R-:W-:Y:S01]  /*1930*/  FADD R23, |R28|, -RZ ;  /* 0x800000ff1c177221 */ /* 0x000fe20000000200 */
[----:B------:R-:W-:Y:S01]  /*1940*/  FADD R22, |R24|, -RZ ;  /* 0x800000ff18167221 */ /* 0x000fe20000000200 */
[----:B------:R-:W-:Y:S01]  /*1950*/  FADD R28, R27, |R28| ;  /* 0x4000001c1b1c7221 */ /* 0x000fe20000000000 */
[----:B------:R-:W-:Y:S01]  /*1960*/  FADD R21, |R26|, -RZ ;  /* 0x800000ff1a157221 */ /* 0x000fe20000000200 */
[----:B------:R-:W-:Y:S01]  /*1970*/  FADD R31, |R29|, -RZ ;  /* 0x800000ff1d1f7221 */ /* 0x000fe20000000200 */
[----:B------:R0:W-:Y:S04]  /*1980*/  STS.64 [UR6], R18 ;  /* 0x00000012ff007988 */ /* 0x0001e80008000a06 */
[----:B------:R2:W-:Y:S04]  /*1990*/  STS [UR6+-0x4], R32 ;  /* 0xfffffc20ff007988 */ /* 0x0005e80008000806 */
[----:B------:R2:W-:Y:S01]  /*19a0*/  STS.64 [UR6+0x8], R20 ;  /* 0x00000814ff007988 */ /* 0x0005e20008000a06 */
[----:B0-----:R-:W-:-:S03]  /*19b0*/  FADD R18, R28, |R29| ;  /* 0x4000001d1c127221 */ /* 0x001fc60000000000 */
[----:B------:R2:W-:Y:S04]  /*19c0*/  STS.64 [UR6+0x10], R22 ;  /* 0x00001016ff007988 */ /* 0x0005e80008000a06 */
[----:B------:R2:W-:Y:S01]  /*19d0*/  STS [UR6+0x18], R31 ;  /* 0x0000181fff007988 */ /* 0x0005e20008000806 */
[----:B------:R-:W-:-:S12]  /*19e0*/  UIADD3 UR6, UPT, UPT, UR6, 0x20, URZ ;  /* 0x0000002006067890 */ /* 0x000fd8000fffe0ff */
.L_x_46:
[----:B------:R-:W-:-:S09]  /*19f0*/  UISETP.NE.OR UP0, UPT, UR4, URZ, UP0 ;  /* 0x000000ff0400728c */ /* 0x000fd20008705670 */
[----:B------:R-:W-:Y:S05]  /*1a00*/  BRA.U !UP0, `(.L_x_47) ;  /* 0x0000000108747547 */ /* 0x000fea000b800000 */
.L_x_43:
[----:B-12---:R-:W-:Y:S01]  /*1a10*/  IMAD.WIDE R22, R25, 0x4, R14 ;  /* 0x0000000419167825 */ /* 0x006fe200078e020e */
[----:B------:R-:W2:Y:S04]  /*1a20*/  LDG.E.CONSTANT R19, desc[UR8][R16.64+-0x4] ;  /* 0xfffffc0810137981 */ /* 0x000ea8000c1e9900 */
[----:B0-----:R-:W2:Y:S04]  /*1a30*/  LDG.E.CONSTANT R20, desc[UR8][R16.64] ;  /* 0x0000000810147981 */ /* 0x001ea8000c1e9900 */
[----:B------:R-:W3:Y:S04]  /*1a40*/  LDG.E.CONSTANT R22, desc[UR8][R22.64] ;  /* 0x0000000816167981 */ /* 0x000ee8000c1e9900 */
[----:B------:R-:W4:Y:S04]  /*1a50*/  LDG.E.CONSTANT R21, desc[UR8][R16.64+0x4] ;  /* 0x0000040810157981 */ /* 0x000f28000c1e9900 */
[----:B------:R0:W4:Y:S01]  /*1a60*/  LDG.E.CONSTANT R24, desc[UR8][R16.64+0x8] ;  /* 0x0000080810187981 */ /* 0x000122000c1e9900 */
[----:B------:R-:W-:-:S04]  /*1a70*/  UIADD3 UR4, UPT, UPT, UR4, 0x4, URZ ;  /* 0x0000000404047890 */ /* 0x000fc8000fffe0ff */
[----:B------:R-:W-:Y:S01]  /*1a80*/  UISETP.NE.AND UP0, UPT, UR4, URZ, UPT ;  /* 0x000000ff0400728c */ /* 0x000fe2000bf05270 */
[----:B------:R-:W-:Y:S02]  /*1a90*/  IADD3 R7, PT, PT, R7, 0x4, RZ ;  /* 0x0000000407077810 */ /* 0x000fe40007ffe0ff */
[----:B0-----:R-:W-:Y:S02]  /*1aa0*/  IADD3 R16, P0, PT, R16, 0x10, RZ ;  /* 0x0000001010107810 */ /* 0x001fe40007f1e0ff */
[----:B------:R-:W-:Y:S02]  /*1ab0*/  IADD3 R25, PT, PT, R25, 0x4, RZ ;  /* 0x0000000419197810 */ /* 0x000fe40007ffe0ff */
[----:B------:R-:W-:Y:S01]  /*1ac0*/  IADD3.X R17, PT, PT, RZ, R17, RZ, P0, !PT ;  /* 0x00000011ff117210 */ /* 0x000fe200007fe4ff */
[C---:B--2---:R-:W-:Y:S01]  /*1ad0*/  FADD R27, -R19.reuse, R20 ;  /* 0x00000014131b7221 */ /* 0x044fe20000000100 */
[----:B---3--:R-:W-:-:S04]  /*1ae0*/  FADD R19, R19, -R22 ;  /* 0x8000001613137221 */ /* 0x008fc80000000000 */
[----:B------:R-:W-:Y:S01]  /*1af0*/  FADD R18, |R19|, R18 ;  /* 0x0000001213127221 */ /* 0x000fe20000000200 */
[----:B----4-:R-:W-:-:S03]  /*1b00*/  FADD R29, -R20, R21 ;  /* 0x00000015141d7221 */ /* 0x010fc60000000100 */
[----:B------:R-:W-:Y:S01]  /*1b10*/  FADD R18, R18, |R27| ;  /* 0x4000001b12127221 */ /* 0x000fe20000000000 */
[----:B------:R-:W-:Y:S01]  /*1b20*/  FADD R31, -R21, R24 ;  /* 0x00000018151f7221 */ /* 0x000fe20000000100 */
[----:B------:R-:W-:Y:S01]  /*1b30*/  FADD R20, |R27|, -RZ ;  /* 0x800000ff1b147221 */ /* 0x000fe20000000200 */
[----:B------:R-:W-:Y:S01]  /*1b40*/  FADD R21, |R29|, -RZ ;  /* 0x800000ff1d157221 */ /* 0x000fe20000000200 */
[----:B------:R-:W-:Y:S01]  /*1b50*/  FADD R18, R18, |R29| ;  /* 0x4000001d12127221 */ /* 0x000fe20000000000 */
[----:B------:R-:W-:Y:S01]  /*1b60*/  FADD R26, |R31|, -RZ ;  /* 0x800000ff1f1a7221 */ /* 0x000fe20000000200 */
[----:B------:R-:W-:Y:S02]  /*1b70*/  FADD R24, |R19|, -RZ ;  /* 0x800000ff13187221 */ /* 0x000fe40000000200 */
[----:B------:R-:W-:Y:S01]  /*1b80*/  FADD R18, R18, |R31| ;  /* 0x4000001f12127221 */ /* 0x000fe20000000000 */
[----:B------:R0:W-:Y:S04]  /*1b90*/  STS.64 [UR6], R20 ;  /* 0x00000014ff007988 */ /* 0x0001e80008000a06 */
[----:B------:R0:W-:Y:S04]  /*1ba0*/  STS [UR6+0x8], R26 ;  /* 0x0000081aff007988 */ /* 0x0001e80008000806 */
[----:B------:R0:W-:Y:S01]  /*1bb0*/  STS [UR6+-0x4], R24 ;  /* 0xfffffc18ff007988 */ /* 0x0001e20008000806 */
[----:B------:R-:W-:Y:S01]  /*1bc0*/  UIADD3 UR6, UPT, UPT, UR6, 0x10, URZ ;  /* 0x0000001006067890 */ /* 0x000fe2000fffe0ff */
[----:B------:R-:W-:Y:S11]  /*1bd0*/  BRA.U UP0, `(.L_x_43) ;  /* 0xfffffffd008c7547 */ /* 0x000ff6000b83ffff */
.L_x_47:
[----:B------:R-:W-:-:S07]  /*1be0*/  VIADD R7, R7, 0x1 ;  /* 0x0000000107077836 */ /* 0x000fce0000000000 */
.L_x_42:
[----:B------:R-:W-:-:S09]  /*1bf0*/  UISETP.NE.AND UP0, UPT, UR5, URZ, UPT ;  /* 0x000000ff0500728c */ /* 0x000fd2000bf05270 */
[----:B------:R-:W-:Y:S05]  /*1c00*/  BRA.U !UP0, `(.L_x_41) ;  /* 0x0000000108687547 */ /* 0x000fea000b800000 */
[----:B------:R-:W3:Y:S01]  /*1c10*/  S2R R17, SR_CgaCtaId ;  /* 0x0000000000117919 */ /* 0x000ee20000008800 */
[----:B------:R-:W-:Y:S01]  /*1c20*/  IADD3 R15, PT, PT, R6, R7, RZ ;  /* 0x00000007060f7210 */ /* 0x000fe20007ffe0ff */
[----:B------:R-:W-:Y:S01]  /*1c30*/  UIADD3 UR5, UPT, UPT, -UR5, URZ, URZ ;  /* 0x000000ff05057290 */ /* 0x000fe2000fffe1ff */
[----:B------:R-:W-:Y:S02]  /*1c40*/  MOV R16, 0x400 ;  /* 0x0000040000107802 */ /* 0x000fe40000000f00 */
[----:B------:R-:W-:Y:S01]  /*1c50*/  IADD3 R4, P0, PT, R4, -0x4, RZ ;  /* 0xfffffffc04047810 */ /* 0x000fe20007f1e0ff */
[----:B------:R-:W-:-:S03]  /*1c60*/  IMAD.WIDE.U32 R14, R15, 0x4, R2 ;  /* 0x000000040f0e7825 */ /* 0x000fc600078e0002 */
[----:B------:R-:W-:Y:S02]  /*1c70*/  IADD3.X R5, PT, PT, R5, -0x1, RZ, P0, !PT ;  /* 0xffffffff05057810 */ /* 0x000fe400007fe4ff */
[----:B012---:R-:W-:Y:S02]  /*1c80*/  MOV R20, R14 ;  /* 0x0000000e00147202 */ /* 0x007fe40000000f00 */
[----:B---3--:R-:W-:Y:S02]  /*1c90*/  LEA R16, R17, R16, 0x18 ;  /* 0x0000001011107211 */ /* 0x008fe400078ec0ff */
[----:B------:R-:W-:Y:S02]  /*1ca0*/  MOV R17, R15 ;  /* 0x0000000f00117202 */ /* 0x000fe40000000f00 */
[----:B------:R-:W-:-:S07]  /*1cb0*/  LEA R19, R7, R16, 0x2 ;  /* 0x0000001007137211 */ /* 0x000fce00078e10ff */
.L_x_48:
[----:B------:R-:W-:-:S04]  /*1cc0*/  IMAD.WIDE R14, R7, 0x4, R4 ;  /* 0x00000004070e7825 */ /* 0x000fc800078e0204 */
[----:B------:R-:W-:Y:S02]  /*1cd0*/  IMAD.MOV.U32 R16, RZ, RZ, R20 ;  /* 0x000000ffff107224 */ /* 0x000fe400078e0014 */
[----:B------:R-:W2:Y:S04]  /*1ce0*/  LDG.E.CONSTANT R15, desc[UR8][R14.64] ;  /* 0x000000080e0f7981 */ /* 0x000ea8000c1e9900 */
[----:B------:R0:W2:Y:S01]  /*1cf0*/  LDG.E.CONSTANT R16, desc[UR8][R16.64] ;  /* 0x0000000810107981 */ /* 0x0000a2000c1e9900 */
[----:B------:R-:W-:-:S04]  /*1d00*/  UIADD3 UR5, UPT, UPT, UR5, 0x1, URZ ;  /* 0x0000000105057890 */ /* 0x000fc8000fffe0ff */
[----:B------:R-:W-:Y:S01]  /*1d10*/  UISETP.NE.AND UP0, UPT, UR5, URZ, UPT ;  /* 0x000000ff0500728c */ /* 0x000fe2000bf05270 */
[----:B------:R-:W-:Y:S02]  /*1d20*/  IADD3 R20, P0, PT, R20, 0x4, RZ ;  /* 0x0000000414147810 */ /* 0x000fe40007f1e0ff */
[----:B------:R-:W-:Y:S02]  /*1d30*/  IADD3 R7, PT, PT, R7, 0x1, RZ ;  /* 0x0000000107077810 */ /* 0x000fe40007ffe0ff */
[----:B0-----:R-:W-:Y:S01]  /*1d40*/  IADD3.X R17, PT, PT, RZ, R17, RZ, P0, !PT ;  /* 0x00000011ff117210 */ /* 0x001fe200007fe4ff */
[----:B--2---:R-:W-:-:S04]  /*1d50*/  FADD R21, R16, -R15 ;  /* 0x8000000f10157221 */ /* 0x004fc80000000000 */
[C---:B------:R-:W-:Y:S01]  /*1d60*/  FADD R22, |R21|.reuse, -RZ ;  /* 0x800000ff15167221 */ /* 0x040fe20000000200 */
[----:B------:R-:W-:-:S04]  /*1d70*/  FADD R18, |R21|, R18 ;  /* 0x0000001215127221 */ /* 0x000fc80000000200 */
[----:B------:R0:W-:Y:S02]  /*1d80*/  STS [R19], R22 ;  /* 0x0000001613007388 */ /* 0x0001e40000000800 */
[----:B0-----:R-:W-:Y:S01]  /*1d90*/  IADD3 R19, PT, PT, R19, 0x4, RZ ;  /* 0x0000000413137810 */ /* 0x001fe20007ffe0ff */
[----:B------:R-:W-:Y:S06]  /*1da0*/  BRA.U UP0, `(.L_x_48) ;  /* 0xfffffffd00c47547 */ /* 0x000fec000b83ffff */
.L_x_41:
[C---:B------:R-:W-:Y:S01]  /*1db0*/  IADD3 R5, PT, PT, R10.reuse, -0x1, RZ ;  /* 0xffffffff0a057810 */ /* 0x040fe20007ffe0ff */
[--C-:B0-----:R-:W-:Y:S01]  /*1dc0*/  IMAD.WIDE.U32 R14, R10, 0x4, R2.reuse ;  /* 0x000000040a0e7825 */ /* 0x101fe200078e0002 */
[----:B------:R-:W3:Y:S03]  /*1dd0*/  LDG.E.CONSTANT R9, desc[UR8][R8.64] ;  /* 0x0000000808097981 */ /* 0x000ee6000c1e9900 */
[----:B------:R-:W-:Y:S01]  /*1de0*/  IMAD.WIDE.U32 R4, R5, 0x4, R2 ;  /* 0x0000000405047825 */ /* 0x000fe200078e0002 */
[----:B------:R-:W4:Y:S04]  /*1df0*/  LDG.E.CONSTANT R33, desc[UR8][R14.64] ;  /* 0x000000080e217981 */ /* 0x000f28000c1e9900 */
[----:B------:R-:W2:Y:S04]  /*1e00*/  LDG.E.CONSTANT R12, desc[UR8][R12.64] ;  /* 0x000000080c0c7981 */ /* 0x000ea8000c1e9900 */
[----:B------:R-:W4:Y:S01]  /*1e10*/  LDG.E.CONSTANT R4, desc[UR8][R4.64] ;  /* 0x0000000804047981 */ /* 0x000f22000c1e9900 */
[----:B------:R-:W0:Y:S01]  /*1e20*/  S2UR UR5, SR_CgaCtaId ;  /* 0x00000000000579c3 */ /* 0x000e220000008800 */
[----:B------:R-:W-:Y:S01]  /*1e30*/  UMOV UR4, 0x400 ;  /* 0x0000040000047882 */ /* 0x000fe20000000000 */
[----:B------:R-:W-:Y:S01]  /*1e40*/  IMAD.MOV.U32 R2, RZ, RZ, RZ ;  /* 0x000000ffff027224 */ /* 0x000fe200078e00ff */
[----:B0-----:R-:W-:Y:S01]  /*1e50*/  ULEA UR4, UR5, UR4, 0x18 ;  /* 0x0000000405047291 */ /* 0x001fe2000f8ec0ff */
[----:B----4-:R-:W-:-:S04]  /*1e60*/  FADD R3, -R4, R33 ;  /* 0x0000002104037221 */ /* 0x010fc80000000100 */
[----:B------:R-:W-:-:S05]  /*1e70*/  FADD R24, |R3|, R18 ;  /* 0x0000001203187221 */ /* 0x000fca0000000200 */
[----:B------:R-:W-:Y:S01]  /*1e80*/  FSETP.GT.AND P0, PT, R24, 9.9999999600419720025e-13, PT ;  /* 0x2b8cbccc1800780b */ /* 0x000fe20003f04000 */
[----:B------:R-:W-:Y:S01]  /*1e90*/  FADD R16, |R3|, -RZ ;  /* 0x800000ff03107221 */ /* 0x000fe20000000200 */
[C---:B---3--:R-:W-:Y:S01]  /*1ea0*/  FADD R5, R9.reuse, R9 ;  /* 0x0000000909057221 */ /* 0x048fe20000000000 */
[----:B------:R-:W-:-:S03]  /*1eb0*/  FMUL R9, R9, R9 ;  /* 0x0000000909097220 */ /* 0x000fc60000400000 */
[----:B------:R0:W-:Y:S01]  /*1ec0*/  STS [UR4], R16 ;  /* 0x00000010ff007988 */ /* 0x0001e20008000804 */
[C---:B--2---:R-:W-:Y:S01]  /*1ed0*/  FMUL R8, R12.reuse, R5 ;  /* 0x000000050c087220 */ /* 0x044fe20000400000 */
[----:B------:R-:W-:-:S05]  /*1ee0*/  FMUL R7, R12, R12 ;  /* 0x0000000c0c077220 */ /* 0x000fca0000400000 */
[----:B------:R-:W-:Y:S05]  /*1ef0*/  @!P0 BRA `(.L_x_49) ;  /* 0x0000000000388947 */ /* 0x000fea0003800000 */
[----:B------:R-:W2:Y:S01]  /*1f00*/  MUFU.RCP R13, R24 ;  /* 0x00000018000d7308 */ /* 0x000ea20000001000 */
[----:B-----5:R-:W-:-:S07]  /*1f10*/  FADD R5, -R0, R33 ;  /* 0x0000002100057221 */ /* 0x020fce0000000100 */
[----:B------:R-:W3:Y:S01]  /*1f20*/  FCHK P0, |R5|, R24 ;  /* 0x0000001805007302 */ /* 0x000ee20000000200 */
[----:B--2---:R-:W-:-:S04]  /*1f30*/  FFMA R2, -R24, R13, 1 ;  /* 0x3f80000018027423 */ /* 0x004fc8000000010d */
[----:B------:R-:W-:-:S04]  /*1f40*/  FFMA R2, R13, R2, R13 ;  /* 0x000000020d027223 */ /* 0x000fc8000000000d */
[----:B------:R-:W-:-:S04]  /*1f50*/  FFMA R13, |R5|, R2, RZ ;  /* 0x00000002050d7223 */ /* 0x000fc800000002ff */
[----:B------:R-:W-:-:S04]  /*1f60*/  FFMA R0, -R24, R13, |R5| ;  /* 0x0000000d18007223 */ /* 0x000fc80000000505 */
[----:B------:R-:W-:Y:S01]  /*1f70*/  FFMA R0, R2, R0, R13 ;  /* 0x0000000002007223 */ /* 0x000fe2000000000d */
[----:B---3--:R-:W-:Y:S06]  /*1f80*/  @!P0 BRA `(.L_x_50) ;  /* 0x0000000000108947 */ /* 0x008fec0003800000 */
[----:B------:R-:W-:Y:S01]  /*1f90*/  FADD R0, |R5|, -RZ ;  /* 0x800000ff05007221 */ /* 0x000fe20000000200 */
[----:B------:R-:W-:Y:S02]  /*1fa0*/  MOV R32, R24 ;  /* 0x0000001800207202 */ /* 0x000fe40000000f00 */
[----:B------:R-:W-:-:S07]  /*1fb0*/  MOV R12, 0x1fd0 ;  /* 0x00001fd0000c7802 */ /* 0x000fce0000000f00 */
[----:B01----:R-:W-:Y:S05]  /*1fc0*/  CALL.REL.NOINC `($__internal_1_$__cuda_sm3x_div_rn_noftz_f32_slowpath) ;  /* 0x0000001000007944 */ /* 0x003fea0003c00000 */
.L_x_50:
[----:B------:R-:W-:-:S07]  /*1fd0*/  MOV R2, R0 ;  /* 0x0000000000027202 */ /* 0x000fce0000000f00 */
.L_x_49:
[----:B------:R-:W2:Y:S01]  /*1fe0*/  LDC R15, c[0x0][0x3a4] ;  /* 0x0000e900ff0f7b82 */ /* 0x000ea20000000800 */
[----:B------:R-:W-:Y:S01]  /*1ff0*/  IADD3 R5, PT, PT, R10, 0x1, RZ ;  /* 0x000000010a057810 */ /* 0x000fe20007ffe0ff */
[-C--:B------:R-:W-:Y:S01]  /*2000*/  FMUL R14, R2, R2.reuse ;  /* 0x00000002020e7220 */ /* 0x080fe20000400000 */
[----:B------:R-:W-:Y:S01]  /*2010*/  FFMA R2, R8, R2, R7 ;  /* 0x0000000208027223 */ /* 0x000fe20000000007 */
[----:B-----5:R-:W-:-:S03]  /*2020*/  IADD3 R0, PT, PT, R10, R11, RZ ;  /* 0x0000000b0a007210 */ /* 0x020fc60007ffe0ff */
[----:B------:R-:W-:Y:S01]  /*2030*/  FFMA R2, R9, R14, R2 ;  /* 0x0000000e09027223 */ /* 0x000fe20000000002 */
[----:B------:R-:W3:Y:S03]  /*2040*/  LDC.64 R12, c[0x0][0x3b0] ;  /* 0x0000ec00ff0c7b82 */ /* 0x000ee60000000a00 */
[----:B------:R-:W-:Y:S01]  /*2050*/  FFMA R31, R3, R2, R4 ;  /* 0x00000002031f7223 */ /* 0x000fe20000000004 */
[----:B--2---:R-:W-:Y:S01]  /*2060*/  ISETP.GE.U32.AND P0, PT, R5, R15, PT ;  /* 0x0000000f0500720c */ /* 0x004fe20003f06070 */
[----:B---3--:R-:W-:-:S05]  /*2070*/  IMAD.WIDE.U32 R12, R0, 0x4, R12 ;  /* 0x00000004000c7825 */ /* 0x008fca00078e000c */
[----:B------:R2:W-:Y:S07]  /*2080*/  STG.E desc[UR8][R12.64], R31 ;  /* 0x0000001f0c007986 */ /* 0x0005ee000c101908 */
[----:B------:R-:W-:Y:S05]  /*2090*/  @P0 EXIT ;  /* 0x000000000000094d */ /* 0x000fea0003800000 */
[----:B------:R-:W-:Y:S01]  /*20a0*/  IADD3 R2, PT, PT, -R10, -0x2, R15 ;  /* 0xfffffffe0a027810 */ /* 0x000fe20007ffe10f */
[----:B------:R-:W-:Y:S01]  /*20b0*/  UMOV UR4, 0x1 ;  /* 0x0000000100047882 */ /* 0x000fe20000000000 */
[----:B------:R-:W-:Y:S02]  /*20c0*/  LOP3.LUT R3, RZ, UR10, RZ, 0x33, !PT ;  /* 0x0000000aff037c12 */ /* 0x000fe4000f8e33ff */
[----:B------:R-:W-:Y:S02]  /*20d0*/  ISETP.GE.U32.AND P0, PT, R2, 0x3, PT ;  /* 0x000000030200780c */ /* 0x000fe40003f06070 */
[----:B------:R-:W-:Y:S01]  /*20e0*/  IADD3 R4, PT, PT, -R6, R15, R3 ;  /* 0x0000000f06047210 */ /* 0x000fe20007ffe103 */
[----:B------:R-:W-:-:S03]  /*20f0*/  IMAD.MOV.U32 R6, RZ, RZ, R5 ;  /* 0x000000ffff067224 */ /* 0x000fc600078e0005 */
[----:B------:R-:W-:-:S07]  /*2100*/  LOP3.LUT R5, R4, 0x3, RZ, 0xc0, !PT ;  /* 0x0000000304057812 */ /* 0x000fce00078ec0ff */
[----:B------:R-:W-:Y:S05]  /*2110*/  @!P0 BRA `(.L_x_51) ;  /* 0x0000000800b88947 */ /* 0x000fea0003800000 */
[----:B0-----:R-:W0:Y:S01]  /*2120*/  LDC.64 R16, c[0x0][0x3b0] ;  /* 0x0000ec00ff107b82 */ /* 0x001e220000000a00 */
[----:B------:R-:W-:Y:S01]  /*2130*/  UIMAD.WIDE UR4, UR10, 0x4, URZ ;  /* 0x000000040a0478a5 */ /* 0x000fe2000f8e02ff */
[----:B------:R-:W-:-:S04]  /*2140*/  IADD3 R25, P0, PT, R11, R6, RZ ;  /* 0x000000060b197210 */ /* 0x000fc80007f1e0ff */
[----:B------:R-:W-:Y:S02]  /*2150*/  IADD3.X R18, PT, PT, RZ, RZ, RZ, P0, !PT ;  /* 0x000000ffff127210 */ /* 0x000fe400007fe4ff */
[----:B--2---:R-:W2:Y:S08]  /*2160*/  LDC.64 R12, c[0x0][0x380] ;  /* 0x0000e000ff0c7b82 */ /* 0x004eb00000000a00 */
[----:B------:R-:W3:Y:S08]  /*2170*/  LDC.64 R2, c[0x0][0x380] ;  /* 0x0000e000ff027b82 */ /* 0x000ef00000000a00 */
[----:B------:R-:W4:Y:S01]  /*2180*/  LDC.64 R14, c[0x0][0x3b0] ;  /* 0x0000ec00ff0e7b82 */ /* 0x000f220000000a00 */
[----:B0-----:R-:W-:-:S04]  /*2190*/  LEA R19, P0, R25, R16, 0x2 ;  /* 0x0000001019137211 */ /* 0x001fc800078010ff */
[----:B------:R-:W-:Y:S01]  /*21a0*/  LEA.HI.X R25, R25, R17, R18, 0x2, P0 ;  /* 0x0000001119197211 */ /* 0x000fe200000f1412 */
[----:B--2---:R-:W-:-:S03]  /*21b0*/  IMAD.WIDE.U32 R12, R6, 0x4, R12 ;  /* 0x00000004060c7825 */ /* 0x004fc600078e000c */
[----:B------:R-:W-:Y:S02]  /*21c0*/  IADD3 R18, P0, PT, R12, 0x8, RZ ;  /* 0x000000080c127810 */ /* 0x000fe40007f1e0ff */
[----:B------:R-:W-:Y:S02]  /*21d0*/  LOP3.LUT R12, R4, 0xfffffffc, RZ, 0xc0, !PT ;  /* 0xfffffffc040c7812 */ /* 0x000fe400078ec0ff */
[----:B---3--:R-:W-:Y:S01]  /*21e0*/  IADD3 R2, P1, PT, R2, -UR4, RZ ;  /* 0x8000000402027c10 */ /* 0x008fe2000ff3e0ff */
[----:B------:R-:W-:Y:S01]  /*21f0*/  UMOV UR4, 0x1 ;  /* 0x0000000100047882 */ /* 0x000fe20000000000 */
[----:B------:R-:W-:Y:S02]  /*2200*/  MOV R4, R0 ;  /* 0x0000000000047202 */ /* 0x000fe40000000f00 */
[----:B------:R-:W-:Y:S02]  /*2210*/  IADD3 R16, P2, PT, R2, 0x8, RZ ;  /* 0x0000000802107810 */ /* 0x000fe40007f5e0ff */
[----:B------:R-:W-:-:S02]  /*2220*/  IADD3 R2, P3, PT, R19, 0xc, RZ ;  /* 0x0000000c13027810 */ /* 0x000fc40007f7e0ff */
[----:B------:R-:W-:Y:S02]  /*2230*/  IADD3.X R17, PT, PT, RZ, ~UR5, R3, P2, P1 ;  /* 0x80000005ff117c10 */ /* 0x000fe400097e2403 */
[----:B------:R-:W-:Y:S01]  /*2240*/  IADD3.X R19, PT, PT, RZ, R13, RZ, P0, !PT ;  /* 0x0000000dff137210 */ /* 0x000fe200007fe4ff */
[----:B------:R-:W-:Y:S01]  /*2250*/  IMAD.X R25, RZ, RZ, R25, P3 ;  /* 0x000000ffff197224 */ /* 0x000fe200018e0619 */
[----:B----4-:R-:W-:-:S07]  /*2260*/  IADD3 R3, PT, PT, -R12, RZ, RZ ;  /* 0x000000ff0c037210 */ /* 0x010fce0007ffe1ff */
.L_x_56:
[----:B------:R-:W2:Y:S01]  /*2270*/  LDG.E.CONSTANT R30, desc[UR8][R18.64+-0x8] ;  /* 0xfffff808121e7981 */ /* 0x000ea2000c1e9900 */
[----:B0-----:R-:W0:Y:S01]  /*2280*/  S2UR UR6, SR_CgaCtaId ;  /* 0x00000000000679c3 */ /* 0x001e220000008800 */
[----:B------:R-:W-:Y:S01]  /*2290*/  UMOV UR5, 0x400 ;  /* 0x0000040000057882 */ /* 0x000fe20000000000 */
[----:B------:R-:W-:Y:S02]  /*22a0*/  HFMA2 R0, -RZ, RZ, 0, 0 ;  /* 0x00000000ff007431 */ /* 0x000fe400000001ff */
[----:B-1----:R-:W-:Y:S01]  /*22b0*/  IMAD.WIDE R20, R6, 0x4, R16 ;  /* 0x0000000406147825 */ /* 0x002fe200078e0210 */
[----:B------:R-:W-:Y:S02]  /*22c0*/  MOV R22, R2 ;  /* 0x0000000200167202 */ /* 0x000fe40000000f00 */
[----:B------:R-:W-:Y:S01]  /*22d0*/  MOV R23, R25 ;  /* 0x0000001900177202 */ /* 0x000fe20000000f00 */
[----:B0-----:R-:W-:-:S04]  /*22e0*/  ULEA UR5, UR6, UR5, 0x18 ;  /* 0x0000000506057291 */ /* 0x001fc8000f8ec0ff */
[----:B------:R-:W-:Y:S02]  /*22f0*/  ULEA UR6, UR4, UR5, 0x2 ;  /* 0x0000000504067291 */ /* 0x000fe4000f8e10ff */
[----:B------:R-:W-:-:S07]  /*2300*/  UIADD3 UR4, UPT, UPT, UR4, 0x1, URZ ;  /* 0x0000000104047890 */ /* 0x000fce000fffe0ff */
[----:B------:R-:W0:Y:S02]  /*2310*/  LDS R13, [UR6] ;  /* 0x00000006ff0d7984 */ /* 0x000e240008000800 */
[----:B0-----:R-:W-:Y:S01]  /*2320*/  FADD R13, -R13, R24 ;  /* 0x000000180d0d7221 */ /* 0x001fe20000000100 */
[----:B--2---:R-:W-:-:S04]  /*2330*/  FADD R32, R30, -R33 ;  /* 0x800000211e207221 */ /* 0x004fc80000000000 */
[----:B------:R-:W-:Y:S01]  /*2340*/  FADD R12, |R32|, -RZ ;  /* 0x800000ff200c7221 */ /* 0x000fe20000000200 */
[----:B------:R-:W-:-:S04]  /*2350*/  FADD R32, R13, |R32| ;  /* 0x400000200d207221 */ /* 0x000fc80000000000 */
[----:B------:R0:W-:Y:S01]  /*2360*/  STS [UR6], R12 ;  /* 0x0000000cff007988 */ /* 0x0001e20008000806 */
[----:B------:R-:W-:-:S13]  /*2370*/  FSETP.GT.AND P0, PT, R32, 9.9999999600419720025e-13, PT ;  /* 0x2b8cbccc2000780b */ /* 0x000fda0003f04000 */
[----:B0-----:R-:W-:Y:S05]  /*2380*/  @!P0 BRA `(.L_x_52) ;  /* 0x0000000000348947 */ /* 0x001fea0003800000 */
        /* <DEDUP_REMOVED lines=11> */
[----:B------:R-:W-:-:S07]  /*2440*/  MOV R12, 0x2460 ;  /* 0x00002460000c7802 */ /* 0x000fce0000000f00 */
[----:B------:R-:W-:Y:S05]  /*2450*/  CALL.REL.NOINC `($__internal_1_$__cuda_sm3x_div_rn_noftz_f32_slowpath) ;  /* 0x0000000800dc7944 */ /* 0x000fea0003c00000 */
.L_x_52:
[----:B------:R-:W2:Y:S01]  /*2460*/  LDG.E.CONSTANT R24, desc[UR8][R18.64+-0x4] ;  /* 0xfffffc0812187981 */ /* 0x000ea2000c1e9900 */
[----:B------:R-:W-:Y:S01]  /*2470*/  UISETP.NE.AND UP0, UPT, UR4, UR10, UPT ;  /* 0x0000000a0400728c */ /* 0x000fe2000bf05270 */
[-C--:B------:R-:W-:Y:S01]  /*2480*/  FMUL R2, R0, R0.reuse ;  /* 0x0000000000027220 */ /* 0x080fe20000400000 */
[----:B------:R-:W-:Y:S01]  /*2490*/  FFMA R0, R8, R0, R7 ;  /* 0x0000000008007223 */ /* 0x000fe20000000007 */
[----:B------:R-:W-:Y:S01]  /*24a0*/  IADD3 R13, PT, PT, R4, 0x1, RZ ;  /* 0x00000001040d7810 */ /* 0x000fe20007ffe0ff */
[----:B------:R-:W-:Y:S02]  /*24b0*/  USEL UR4, UR4, URZ, UP0 ;  /* 0x000000ff04047287 */ /* 0x000fe40008000000 */
[----:B------:R-:W-:Y:S01]  /*24c0*/  FFMA R0, R9, R2, R0 ;  /* 0x0000000209007223 */ /* 0x000fe20000000000 */
[----:B------:R-:W-:Y:S01]  /*24d0*/  FADD R2, R30, -R31 ;  /* 0x8000001f1e027221 */ /* 0x000fe20000000000 */
[----:B------:R-:W-:Y:S01]  /*24e0*/  ULEA UR6, UR4, UR5, 0x2 ;  /* 0x0000000504067291 */ /* 0x000fe2000f8e10ff */
[----:B------:R-:W-:Y:S01]  /*24f0*/  IMAD.WIDE.U32 R12, R13, 0x4, R14 ;  /* 0x000000040d0c7825 */ /* 0x000fe200078e000e */
[----:B------:R-:W-:-:S03]  /*2500*/  UIADD3 UR4, UPT, UPT, UR4, 0x1, URZ ;  /* 0x0000000104047890 */ /* 0x000fc6000fffe0ff */
[----:B------:R-:W-:Y:S01]  /*2510*/  FFMA R31, R0, R2, R31 ;  /* 0x00000002001f7223 */ /* 0x000fe2000000001f */
[----:B------:R-:W-:-:S04]  /*2520*/  IMAD.MOV.U32 R0, RZ, RZ, RZ ;  /* 0x000000ffff007224 */ /* 0x000fc800078e00ff */
[----:B------:R-:W-:Y:S04]  /*2530*/  STG.E desc[UR8][R12.64], R31 ;  /* 0x0000001f0c007986 */ /* 0x000fe8000c101908 */
[----:B------:R-:W0:Y:S02]  /*2540*/  LDS R25, [UR6] ;  /* 0x00000006ff197984 */ /* 0x000e240008000800 */
[----:B0-----:R-:W-:Y:S01]  /*2550*/  FADD R32, R32, -R25 ;  /* 0x8000001920207221 */ /* 0x001fe20000000000 */
[----:B--2---:R-:W-:-:S04]  /*2560*/  FADD R27, -R30, R24 ;  /* 0x000000181e1b7221 */ /* 0x004fc80000000100 */
[----:B------:R-:W-:Y:S01]  /*2570*/  FADD R32, R32, |R27| ;  /* 0x4000001b20207221 */ /* 0x000fe20000000000 */
[----:B------:R-:W-:-:S04]  /*2580*/  FADD R2, |R27|, -RZ ;  /* 0x800000ff1b027221 */ /* 0x000fc80000000200 */
[----:B------:R-:W-:Y:S01]  /*2590*/  FSETP.GT.AND P0, PT, R32, 9.9999999600419720025e-13, PT ;  /* 0x2b8cbccc2000780b */ /* 0x000fe20003f04000 */
[----:B------:R0:W-:-:S12]  /*25a0*/  STS [UR6], R2 ;  /* 0x00000002ff007988 */ /* 0x0001d80008000806 */
        /* <DEDUP_REMOVED lines=14> */
.L_x_53:
[----:B------:R-:W2:Y:S01]  /*2690*/  LDG.E.CONSTANT R30, desc[UR8][R18.64] ;  /* 0x00000008121e7981 */ /* 0x000ea2000c1e9900 */
[----:B------:R-:W-:Y:S01]  /*26a0*/  UISETP.NE.AND UP0, UPT, UR4, UR10, UPT ;  /* 0x0000000a0400728c */ /* 0x000fe2000bf05270 */
[-C--:B------:R-:W-:Y:S01]  /*26b0*/  FMUL R2, R0, R0.reuse ;  /* 0x0000000000027220 */ /* 0x080fe20000400000 */
[----:B------:R-:W-:Y:S02]  /*26c0*/  FFMA R0, R8, R0, R7 ;  /* 0x0000000008007223 */ /* 0x000fe40000000007 */
[----:B------:R-:W-:Y:S02]  /*26d0*/  USEL UR4, UR4, URZ, UP0 ;  /* 0x000000ff04047287 */ /* 0x000fe40008000000 */
[----:B------:R-:W-:Y:S01]  /*26e0*/  FFMA R0, R9, R2, R0 ;  /* 0x0000000209007223 */ /* 0x000fe20000000000 */
[----:B------:R-:W-:Y:S01]  /*26f0*/  FADD R2, -R31, R24 ;  /* 0x000000181f027221 */ /* 0x000fe20000000100 */
[----:B------:R-:W-:Y:S02]  /*2700*/  ULEA UR6, UR4, UR5, 0x2 ;  /* 0x0000000504067291 */ /* 0x000fe4000f8e10ff */
[----:B------:R-:W-:Y:S01]  /*2710*/  UIADD3 UR4, UPT, UPT, UR4, 0x1, URZ ;  /* 0x0000000104047890 */ /* 0x000fe2000fffe0ff */
[----:B------:R-:W-:Y:S01]  /*2720*/  FFMA R31, R0, R2, R31 ;  /* 0x00000002001f7223 */ /* 0x000fe2000000001f */
[----:B------:R-:W-:-:S04]  /*2730*/  HFMA2 R0, -RZ, RZ, 0, 0 ;  /* 0x00000000ff007431 */ /* 0x000fc800000001ff */
[----:B------:R-:W-:Y:S04]  /*2740*/  STG.E desc[UR8][R22.64+-0x8], R31 ;  /* 0xfffff81f16007986 */ /* 0x000fe8000c101908 */
[----:B------:R-:W0:Y:S02]  /*2750*/  LDS R13, [UR6] ;  /* 0x00000006ff0d7984 */ /* 0x000e240008000800 */
[----:B0-----:R-:W-:Y:S01]  /*2760*/  FADD R13, R32, -R13 ;  /* 0x8000000d200d7221 */ /* 0x001fe20000000000 */
[----:B--2---:R-:W-:-:S04]  /*2770*/  FADD R24, -R24, R30 ;  /* 0x0000001e18187221 */ /* 0x004fc80000000100 */
        /* <DEDUP_REMOVED lines=18> */
[----:B------:R-:W-:Y:S05]  /*28a0*/  CALL.REL.NOINC `($__internal_1_$__cuda_sm3x_div_rn_noftz_f32_slowpath) ;  /* 0x0000000400c87944 */ /* 0x000fea0003c00000 */
.L_x_54:
        /* <DEDUP_REMOVED lines=10> */
[----:B------:R-:W-:-:S02]  /*2950*/  MOV R0, RZ ;  /* 0x000000ff00007202 */ /* 0x000fc40000000f00 */
[----:B------:R-:W-:Y:S02]  /*2960*/  UISETP.NE.AND UP0, UPT, UR4, UR10, UPT ;  /* 0x0000000a0400728c */ /* 0x000fe4000bf05270 */
[----:B------:R-:W-:Y:S02]  /*2970*/  STG.E desc[UR8][R22.64+-0x4], R31 ;  /* 0xfffffc1f16007986 */ /* 0x000fe4000c101908 */
[----:B------:R-:W-:Y:S02]  /*2980*/  USEL UR4, UR4, URZ, UP0 ;  /* 0x000000ff04047287 */ /* 0x000fe40008000000 */
        /* <DEDUP_REMOVED lines=21> */
[----:B------:R-:W-:Y:S05]  /*2ae0*/  CALL.REL.NOINC `($__internal_1_$__cuda_sm3x_div_rn_noftz_f32_slowpath) ;  /* 0x0000000400387944 */ /* 0x000fea0003c00000 */
.L_x_55:
[-C--:B------:R-:W-:Y:S01]  /*2af0*/  FMUL R2, R0, R0.reuse ;  /* 0x0000000000027220 */ /* 0x080fe20000400000 */
[----:B------:R-:W-:Y:S01]  /*2b00*/  FFMA R0, R8, R0, R7 ;  /* 0x0000000008007223 */ /* 0x000fe20000000007 */
[--C-:B------:R-:W-:Y:S01]  /*2b10*/  FADD R12, R33, -R31.reuse ;  /* 0x8000001f210c7221 */ /* 0x100fe20000000000 */
[----:B------:R-:W-:Y:S01]  /*2b20*/  VIADD R3, R3, 0x4 ;  /* 0x0000000403037836 */ /* 0x000fe20000000000 */
[----:B------:R-:W-:Y:S01]  /*2b30*/  IADD3 R18, P1, PT, R18, 0x10, RZ ;  /* 0x0000001012127810 */ /* 0x000fe20007f3e0ff */
[----:B------:R-:W-:Y:S01]  /*2b40*/  FFMA R0, R9, R2, R0 ;  /* 0x0000000209007223 */ /* 0x000fe20000000000 */
[----:B------:R-:W-:Y:S01]  /*2b50*/  IADD3 R2, P2, PT, R22, 0x10, RZ ;  /* 0x0000001016027810 */ /* 0x000fe20007f5e0ff */
[----:B------:R-:W-:Y:S01]  /*2b60*/  VIADD R4, R4, 0x4 ;  /* 0x0000000404047836 */ /* 0x000fe20000000000 */
[----:B------:R-:W-:Y:S01]  /*2b70*/  ISETP.NE.AND P0, PT, R3, RZ, PT ;  /* 0x000000ff0300720c */ /* 0x000fe20003f05270 */
[----:B------:R-:W-:Y:S01]  /*2b80*/  FFMA R31, R0, R12, R31 ;  /* 0x0000000c001f7223 */ /* 0x000fe2000000001f */
[----:B------:R-:W-:-:S02]  /*2b90*/  IADD3.X R19, PT, PT, RZ, R19, RZ, P1, !PT ;  /* 0x00000013ff137210 */ /* 0x000fc40000ffe4ff */
[----:B------:R-:W-:Y:S02]  /*2ba0*/  IADD3.X R25, PT, PT, RZ, R23, RZ, P2, !PT ;  /* 0x00000017ff197210 */ /* 0x000fe400017fe4ff */
[----:B------:R0:W-:Y:S01]  /*2bb0*/  STG.E desc[UR8][R22.64], R31 ;  /* 0x0000001f16007986 */ /* 0x0001e2000c101908 */
[----:B------:R-:W-:Y:S02]  /*2bc0*/  IADD3 R6, PT, PT, R6, 0x4, RZ ;  /* 0x0000000406067810 */ /* 0x000fe40007ffe0ff */
[----:B------:R-:W-:-:S04]  /*2bd0*/  IADD3 R10, PT, PT, R10, 0x4, RZ ;  /* 0x000000040a0a7810 */ /* 0x000fc80007ffe0ff */
[----:B------:R-:W-:Y:S05]  /*2be0*/  @P0 BRA `(.L_x_56) ;  /* 0xfffffff400a00947 */ /* 0x000fea000383ffff */
[----:B------:R-:W-:-:S07]  /*2bf0*/  IADD3 R6, PT, PT, R10, 0x1, RZ ;  /* 0x000000010a067810 */ /* 0x000fce0007ffe0ff */
.L_x_51:
[----:B------:R-:W-:-:S13]  /*2c00*/  ISETP.NE.AND P0, PT, R5, RZ, PT ;  /* 0x000000ff0500720c */ /* 0x000fda0003f05270 */
[----:B------:R-:W-:Y:S05]  /*2c10*/  @!P0 EXIT ;  /* 0x000000000000894d */ /* 0x000fea0003800000 */
[----:B------:R-:W3:Y:S01]  /*2c20*/  LDC.64 R2, c[0x0][0x380] ;  /* 0x0000e000ff027b82 */ /* 0x000ee20000000a00 */
[----:B------:R-:W-:Y:S01]  /*2c30*/  UIMAD.WIDE UR6, UR10, 0x4, URZ ;  /* 0x000000040a0678a5 */ /* 0x000fe2000f8e02ff */
[----:B------:R-:W-:Y:S02]  /*2c40*/  IADD3 R11, PT, PT, R11, R6, RZ ;  /* 0x000000060b0b7210 */ /* 0x000fe40007ffe0ff */
[----:B------:R-:W-:-:S04]  /*2c50*/  IADD3 R5, PT, PT, -R5, RZ, RZ ;  /* 0x000000ff05057210 */ /* 0x000fc80007ffe1ff */
[----:B0-----:R-:W0:Y:S08]  /*2c60*/  LDC.64 R16, c[0x0][0x380] ;  /* 0x0000e000ff107b82 */ /* 0x001e300000000a00 */
[----:B------:R-:W4:Y:S01]  /*2c70*/  LDC.64 R14, c[0x0][0x3b0] ;  /* 0x0000ec00ff0e7b82 */ /* 0x000f220000000a00 */
[----:B---3--:R-:W-:-:S03]  /*2c80*/  IMAD.WIDE.U32 R2, R6, 0x4, R2 ;  /* 0x0000000406027825 */ /* 0x008fc600078e0002 */
[----:B------:R-:W-:Y:S02]  /*2c90*/  MOV R4, R2 ;  /* 0x0000000200047202 */ /* 0x000fe40000000f00 */
[----:B0-----:R-:W-:-:S04]  /*2ca0*/  IADD3 R16, P0, PT, R16, -UR6, RZ ;  /* 0x8000000610107c10 */ /* 0x001fc8000ff1e0ff */
[----:B------:R-:W-:-:S09]  /*2cb0*/  IADD3.X R17, PT, PT, R17, ~UR7, RZ, P0, !PT ;  /* 0x8000000711117c10 */ /* 0x000fd200087fe4ff */
.L_x_58:
[----:B------:R-:W-:-:S05]  /*2cc0*/  IMAD.MOV.U32 R2, RZ, RZ, R4 ;  /* 0x000000ffff027224 */ /* 0x000fca00078e0004 */
[----:B------:R-:W3:Y:S01]  /*2cd0*/  LDG.E.CONSTANT R10, desc[UR8][R2.64] ;  /* 0x00000008020a7981 */ /* 0x000ee2000c1e9900 */
[----:B0-----:R-:W0:Y:S01]  /*2ce0*/  S2UR UR6, SR_CgaCtaId ;  /* 0x00000000000679c3 */ /* 0x001e220000008800 */
[----:B------:R-:W-:Y:S02]  /*2cf0*/  UMOV UR5, 0x400 ;  /* 0x0000040000057882 */ /* 0x000fe40000000000 */
[----:B0-----:R-:W-:-:S04]  /*2d00*/  ULEA UR5, UR6, UR5, 0x18 ;  /* 0x0000000506057291 */ /* 0x001fc8000f8ec0ff */
[----:B------:R-:W-:-:S09]  /*2d10*/  ULEA UR5, UR4, UR5, 0x2 ;  /* 0x0000000504057291 */ /* 0x000fd2000f8e10ff */
[----:B--2---:R-:W0:Y:S02]  /*2d20*/  LDS R13, [UR5] ;  /* 0x00000005ff0d7984 */ /* 0x004e240008000800 */
[----:B0-----:R-:W-:Y:S01]  /*2d30*/  FADD R13, -R13, R24 ;  /* 0x000000180d0d7221 */ /* 0x001fe20000000100 */
[----:B---3--:R-:W-:-:S04]  /*2d40*/  FADD R0, R10, -R33 ;  /* 0x800000210a007221 */ /* 0x008fc80000000000 */
[----:B------:R-:W-:Y:S01]  /*2d50*/  FADD R24, R13, |R0| ;  /* 0x400000000d187221 */ /* 0x000fe20000000000 */
[----:B------:R-:W-:Y:S01]  /*2d60*/  FADD R12, |R0|, -RZ ;  /* 0x800000ff000c7221 */ /* 0x000fe20000000200 */
[----:B------:R-:W-:-:S03]  /*2d70*/  HFMA2 R0, -RZ, RZ, 0, 0 ;  /* 0x00000000ff007431 */ /* 0x000fc600000001ff */
[----:B------:R-:W-:Y:S01]  /*2d80*/  FSETP.GT.AND P0, PT, R24, 9.9999999600419720025e-13, PT ;  /* 0x2b8cbccc1800780b */ /* 0x000fe20003f04000 */
[----:B------:R0:W-:-:S12]  /*2d90*/  STS [UR5], R12 ;  /* 0x0000000cff007988 */ /* 0x0001d80008000805 */
[----:B0-----:R-:W-:Y:S05]  /*2da0*/  @!P0 BRA `(.L_x_57) ;  /* 0x00000000003c8947 */ /* 0x001fea0003800000 */
[----:B------:R-:W-:-:S06]  /*2db0*/  IMAD.WIDE R12, R6, 0x4, R16 ;  /* 0x00000004060c7825 */ /* 0x000fcc00078e0210 */
[----:B------:R-:W1:Y:S01]  /*2dc0*/  LDG.E.CONSTANT R13, desc[UR8][R12.64] ;  /* 0x000000080c0d7981 */ /* 0x000e62000c1e9900 */
[----:B------:R-:W0:Y:S02]  /*2dd0*/  MUFU.RCP R19, R24 ;  /* 0x0000001800137308 */ /* 0x000e240000001000 */
[----:B0-----:R-:W-:-:S04]  /*2de0*/  FFMA R0, -R24, R19, 1 ;  /* 0x3f80000018007423 */ /* 0x001fc80000000113 */
[----:B------:R-:W-:Y:S01]  /*2df0*/  FFMA R0, R19, R0, R19 ;  /* 0x0000000013007223 */ /* 0x000fe20000000013 */
[----:B-1----:R-:W-:-:S04]  /*2e00*/  FADD R21, R10, -R13 ;  /* 0x8000000d0a157221 */ /* 0x002fc80000000000 */
        /* <DEDUP_REMOVED lines=8> */
[----:B----4-:R-:W-:Y:S05]  /*2e90*/  CALL.REL.NOINC `($__internal_1_$__cuda_sm3x_div_rn_noftz_f32_slowpath) ;  /* 0x00000000004c7944 */ /* 0x010fea0003c00000 */
.L_x_57:
[-C--:B------:R-:W-:Y:S01]  /*2ea0*/  FMUL R2, R0, R0.reuse ;  /* 0x0000000000027220 */ /* 0x080fe20000400000 */
[----:B------:R-:W-:Y:S01]  /*2eb0*/  FFMA R0, R8, R0, R7 ;  /* 0x0000000008007223 */ /* 0x000fe20000000007 */
[----:B------:R-:W-:Y:S01]  /*2ec0*/  FADD R18, R10, -R31 ;  /* 0x8000001f0a127221 */ /* 0x000fe20000000000 */
[----:B----4-:R-:W-:Y:S01]  /*2ed0*/  IMAD.WIDE.U32 R12, R11, 0x4, R14 ;  /* 0x000000040b0c7825 */ /* 0x010fe200078e000e */
[----:B------:R-:W-:-:S03]  /*2ee0*/  IADD3 R5, PT, PT, R5, 0x1, RZ ;  /* 0x0000000105057810 */ /* 0x000fc60007ffe0ff */
[----:B------:R-:W-:Y:S01]  /*2ef0*/  FFMA R0, R9, R2, R0 ;  /* 0x0000000209007223 */ /* 0x000fe20000000000 */
[----:B------:R-:W-:Y:S01]  /*2f00*/  UIADD3 UR4, UPT, UPT, UR4, 0x1, URZ ;  /* 0x0000000104047890 */ /* 0x000fe2000fffe0ff */
[----:B------:R-:W-:Y:S01]  /*2f10*/  IADD3 R4, P1, PT, R4, 0x4, RZ ;  /* 0x0000000404047810 */ /* 0x000fe20007f3e0ff */
[----:B------:R-:W-:Y:S02]  /*2f20*/  IMAD.MOV.U32 R33, RZ, RZ, R10 ;  /* 0x000000ffff217224 */ /* 0x000fe400078e000a */
[----:B------:R-:W-:Y:S01]  /*2f30*/  FFMA R31, R0, R18, R31 ;  /* 0x00000012001f7223 */ /* 0x000fe2000000001f */
[----:B------:R-:W-:Y:S01]  /*2f40*/  ISETP.NE.AND P0, PT, R5, RZ, PT ;  /* 0x000000ff0500720c */ /* 0x000fe20003f05270 */
[----:B------:R-:W-:Y:S01]  /*2f50*/  UISETP.NE.AND UP0, UPT, UR4, UR10, UPT ;  /* 0x0000000a0400728c */ /* 0x000fe2000bf05270 */
[----:B------:R-:W-:Y:S02]  /*2f60*/  IADD3 R6, PT, PT, R6, 0x1, RZ ;  /* 0x0000000106067810 */ /* 0x000fe40007ffe0ff */
[----:B------:R0:W-:Y:S01]  /*2f70*/  STG.E desc[UR8][R12.64], R31 ;  /* 0x0000001f0c007986 */ /* 0x0001e2000c101908 */
[----:B------:R-:W-:Y:S01]  /*2f80*/  USEL UR4, UR4, URZ, UP0 ;  /* 0x000000ff04047287 */ /* 0x000fe20008000000 */
[----:B------:R-:W-:-:S02]  /*2f90*/  IADD3.X R3, PT, PT, RZ, R3, RZ, P1, !PT ;  /* 0x00000003ff037210 */ /* 0x000fc40000ffe4ff */
[----:B------:R-:W-:-:S05]  /*2fa0*/  IADD3 R11, PT, PT, R11, 0x1, RZ ;  /* 0x000000010b0b7810 */ /* 0x000fca0007ffe0ff */
[----:B------:R-:W-:Y:S05]  /*2fb0*/  @P0 BRA `(.L_x_58) ;  /* 0xfffffffc00400947 */ /* 0x000fea000383ffff */
[----:B------:R-:W-:Y:S05]  /*2fc0*/  EXIT ;  /* 0x000000000000794d */ /* 0x000fea0003800000 */
        .weak           $__internal_1_$__cuda_sm3x_div_rn_noftz_f32_slowpath
        .type           $__internal_1_$__cuda_sm3x_div_rn_noftz_f32_slowpath,@function
        .size           $__internal_1_$__cuda_sm3x_div_rn_noftz_f32_slowpath,(.L_x_69 - $__internal_1_$__cuda_sm3x_div_rn_noftz_f32_slowpath)
$__internal_1_$__cuda_sm3x_div_rn_noftz_f32_slowpath:
[--C-:B------:R-:W-:Y:S01]  /*2fd0*/  SHF.R.U32.HI R2, RZ, 0x17, R32.reuse ;  /* 0x00000017ff027819 */ /* 0x100fe20000011620 */
[----:B------:R-:W-:Y:S01]  /*2fe0*/  IMAD.MOV.U32 R29, RZ, RZ, R32 ;  /* 0x000000ffff1d7224 */ /* 0x000fe200078e0020 */
        /* <DEDUP_REMOVED lines=15> */
[----:B------:R-:W-:Y:S02]  /*30e0*/  FSETP.NEU.FTZ.AND P1, PT, |R0|, +INF , PT ;  /* 0x7f8000000000780b */ /* 0x000fe40003f3d200 */
        /* <DEDUP_REMOVED lines=9> */
[----:B------:R-:W-:Y:S02]  /*3180*/  ISETP.GE.AND P0, PT, R26, RZ, PT ;  /* 0x000000ff1a00720c */ /* 0x000fe40003f06270 */
[----:B------:R-:W-:-:S11]  /*3190*/  ISETP.GE.AND P1, PT, R25, RZ, PT ;  /* 0x000000ff1900720c */ /* 0x000fd60003f26270 */
[----:B------:R-:W-:Y:S01]  /*31a0*/  @P0 MOV R13, RZ ;  /* 0x000000ff000d0202 */ /* 0x000fe20000000f00 */
[----:B------:R-:W-:Y:S01]  /*31b0*/  @!P0 FFMA R0, R0, 1.84467440737095516160e+19, RZ ;  /* 0x5f80000000008823 */ /* 0x000fe200000000ff */
[----:B------:R-:W-:Y:S01]  /*31c0*/  @!P0 MOV R13, 0xffffffc0 ;  /* 0xffffffc0000d8802 */ /* 0x000fe20000000f00 */
[----:B------:R-:W-:-:S03]  /*31d0*/  @!P1 FFMA R29, R32, 1.84467440737095516160e+19, RZ ;  /* 0x5f800000201d9823 */ /* 0x000fc600000000ff */
[----:B------:R-:W-:-:S07]  /*31e0*/  @!P1 IADD3 R13, PT, PT, R13, 0x40, RZ ;  /* 0x000000400d0d9810 */ /* 0x000fce0007ffe0ff */
.L_x_59:
[----:B------:R-:W-:Y:S02]  /*31f0*/  LEA R34, R2, 0xc0800000, 0x17 ;  /* 0xc080000002227811 */ /* 0x000fe400078eb8ff */
[----:B------:R-:W-:-:S03]  /*3200*/  IADD3 R27, PT, PT, R27, -0x7f, RZ ;  /* 0xffffff811b1b7810 */ /* 0x000fc60007ffe0ff */
[----:B------:R-:W-:Y:S02]  /*3210*/  IMAD.IADD R34, R29, 0x1, -R34 ;  /* 0x000000011d227824 */ /* 0x000fe400078e0a22 */
[----:B------:R-:W-:Y:S02]  /*3220*/  IMAD R0, R27, -0x800000, R0 ;  /* 0xff8000001b007824 */ /* 0x000fe400078e0200 */
[----:B------:R-:W0:Y:S01]  /*3230*/  MUFU.RCP R26, R34 ;  /* 0x00000022001a7308 */ /* 0x000e220000001000 */
[----:B------:R-:W-:-:S04]  /*3240*/  FADD.FTZ R25, -R34, -RZ ;  /* 0x800000ff22197221 */ /* 0x000fc80000010100 */
[----:B0-----:R-:W-:-:S04]  /*3250*/  FFMA R29, R26, R25, 1 ;  /* 0x3f8000001a1d7423 */ /* 0x001fc80000000019 */
[----:B------:R-:W-:-:S04]  /*3260*/  FFMA R29, R26, R29, R26 ;  /* 0x0000001d1a1d7223 */ /* 0x000fc8000000001a */
[----:B------:R-:W-:-:S04]  /*3270*/  FFMA R26, R0, R29, RZ ;  /* 0x0000001d001a7223 */ /* 0x000fc800000000ff */
[----:B------:R-:W-:-:S04]  /*3280*/  FFMA R28, R25, R26, R0 ;  /* 0x0000001a191c7223 */ /* 0x000fc80000000000 */
[----:B------:R-:W-:Y:S01]  /*3290*/  FFMA R28, R29, R28, R26 ;  /* 0x0000001c1d1c7223 */ /* 0x000fe2000000001a */
[----:B------:R-:W-:-:S03]  /*32a0*/  IADD3 R26, PT, PT, R27, 0x7f, -R2 ;  /* 0x0000007f1b1a7810 */ /* 0x000fc60007ffe802 */
[----:B------:R-:W-:Y:S01]  /*32b0*/  FFMA R25, R25, R28, R0 ;  /* 0x0000001c19197223 */ /* 0x000fe20000000000 */
[----:B------:R-:W-:-:S03]  /*32c0*/  IADD3 R13, PT, PT, R26, R13, RZ ;  /* 0x0000000d1a0d7210 */ /* 0x000fc60007ffe0ff */
        /* <DEDUP_REMOVED lines=17> */
[C---:B------:R-:W-:Y:S01]  /*33e0*/  VIADD R25, R2.reuse, 0x20 ;  /* 0x0000002002197836 */ /* 0x040fe20000000000 */
[C---:B------:R-:W-:Y:S02]  /*33f0*/  ISETP.NE.AND P2, PT, R2.reuse, RZ, PT ;  /* 0x000000ff0200720c */ /* 0x040fe40003f45270 */
[----:B------:R-:W-:Y:S02]  /*3400*/  LOP3.LUT R13, R13, 0x7fffff, RZ, 0xc0, !PT ;  /* 0x007fffff0d0d7812 */ /* 0x000fe400078ec0ff */
[----:B------:R-:W-:Y:S02]  /*3410*/  ISETP.NE.AND P1, PT, R2, RZ, PT ;  /* 0x000000ff0200720c */ /* 0x000fe40003f25270 */
[----:B------:R-:W-:-:S02]  /*3420*/  LOP3.LUT R28, R13, 0x800000, RZ, 0xfc, !PT ;  /* 0x008000000d1c7812 */ /* 0x000fc400078efcff */
        /* <DEDUP_REMOVED lines=14> */
.L_x_65:
[----:B------:R-:W-:-:S04]  /*3510*/  LOP3.LUT R0, R0, 0x80000000, RZ, 0xc0, !PT ;  /* 0x8000000000007812 */ /* 0x000fc800078ec0ff */
[----:B------:R-:W-:Y:S01]  /*3520*/  LOP3.LUT R0, R0, 0x7f800000, RZ, 0xfc, !PT ;  /* 0x7f80000000007812 */ /* 0x000fe200078efcff */
[----:B------:R-:W-:Y:S06]  /*3530*/  BRA `(.L_x_66) ;  /* 0x0000000000287947 */ /* 0x000fec0003800000 */
.L_x_64:
[----:B------:R-:W-:Y:S01]  /*3540*/  LEA R0, R13, R0, 0x17 ;  /* 0x000000000d007211 */ /* 0x000fe200078eb8ff */
[----:B------:R-:W-:Y:S06]  /*3550*/  BRA `(.L_x_66) ;  /* 0x0000000000207947 */ /* 0x000fec0003800000 */
.L_x_63:
[----:B------:R-:W-:-:S04]  /*3560*/  LOP3.LUT R0, R29, 0x80000000, R0, 0x48, !PT ;  /* 0x800000001d007812 */ /* 0x000fc800078e4800 */
[----:B------:R-:W-:Y:S01]  /*3570*/  LOP3.LUT R0, R0, 0x7f800000, RZ, 0xfc, !PT ;  /* 0x7f80000000007812 */ /* 0x000fe200078efcff */
[----:B------:R-:W-:Y:S06]  /*3580*/  BRA `(.L_x_66) ;  /* 0x0000000000147947 */ /* 0x000fec0003800000 */
.L_x_62:
[----:B------:R-:W-:Y:S01]  /*3590*/  LOP3.LUT R0, R29, 0x80000000, R0, 0x48, !PT ;  /* 0x800000001d007812 */ /* 0x000fe200078e4800 */
[----:B------:R-:W-:Y:S06]  /*35a0*/  BRA `(.L_x_66) ;  /* 0x00000000000c7947 */ /* 0x000fec0003800000 */
.L_x_61:
[----:B------:R-:W0:Y:S01]  /*35b0*/  MUFU.RSQ R0, -QNAN ;  /* 0xffc0000000007908 */ /* 0x000e220000001400 */
[----:B------:R-:W-:Y:S05]  /*35c0*/  BRA `(.L_x_66) ;  /* 0x0000000000047947 */ /* 0x000fea0003800000 */
.L_x_60:
[----:B------:R-:W-:-:S07]  /*35d0*/  FADD.FTZ R0, R0, R32 ;  /* 0x0000002000007221 */ /* 0x000fce0000010000 */
.L_x_66:
[----:B------:R-:W-:-:S04]  /*35e0*/  HFMA2 R13, -RZ, RZ, 0, 0 ;  /* 0x00000000ff0d7431 */ /* 0x000fc800000001ff */
[----:B0-----:R-:W-:Y:S05]  /*35f0*/  RET.REL.NODEC R12 `(maaq_batch_f32) ;  /* 0xffffffc80c807950 */ /* 0x001fea0003c3ffff */
.L_x_67:
        /* <DEDUP_REMOVED lines=16> */
.L_x_69:


//--------------------- .nv.shared.maaq_multi_series_one_param_f32 --------------------------
	.section	.nv.shared.maaq_multi_series_one_param_f32,"aw",@nobits
	.sectionflags	@""
	.align	16
	.zero		1024


//--------------------- .nv.shared.reserved.0     --------------------------
	.section	.nv.shared.reserved.0,"aw",@nobits
	.weak		__nv_reservedSMEM_offset_0_alias
	.size		__nv_reservedSMEM_offset_0_alias, 0, 64
	.other		__nv_reservedSMEM_offset_0_alias,@"STO_CUDA_RESERVED_SHARED STV_DEFAULT"
__nv_reservedSMEM_offset_0_alias:
	.zero		0
	.zero		64


//--------------------- .nv.shared.maaq_batch_f32 --------------------------
	.section	.nv.shared.maaq_batch_f32,"aw",@nobits
	.sectionflags	@""
	.align	16
	.zero		1024


//--------------------- .nv.constant0.maaq_multi_series_one_param_f32 --------------------------
	.section	.nv.constant0.maaq_multi_series_one_param_f32,"a",@progbits
	.sectionflags	@""
	.align	4
.nv.constant0.maaq_multi_series_one_param_f32:
	.zero		944


//--------------------- .nv.constant0.maaq_batch_f32 --------------------------
	.section	.nv.constant0.maaq_batch_f32,"a",@progbits
	.sectionflags	@""
	.align	4
.nv.constant0.maaq_batch_f32:
	.zero		952


//--------------------- SYMBOLS --------------------------

	.type		.nv.reservedSmem.offset0,@object
	.size		.nv.reservedSmem.offset0,0x4
	.type		.nv.reservedSmem.cap,@object
	.size		.nv.reservedSmem.cap,0x4
